//
// Generated by NVIDIA NVVM Compiler
//
// Compiler Build ID: CL-36424714
// Cuda compilation tools, release 13.0, V13.0.88
// Based on NVVM 20.0.0
//

.version 9.0
.target sm_100
.address_size 64

	// .globl	_Z4initjP17curandStateXORWOW
.global .align 4 .b8 precalc_xorwow_matrix[102400];
.global .align 4 .b8 precalc_xorwow_offset_matrix[102400];
.global .align 4 .b8 mrg32k3aM1[2304];
.global .align 4 .b8 mrg32k3aM2[2304];
.global .align 4 .b8 mrg32k3aM1SubSeq[2016];
.global .align 4 .b8 mrg32k3aM2SubSeq[2016];
.global .align 4 .b8 mrg32k3aM1Seq[2304];
.global .align 4 .b8 mrg32k3aM2Seq[2304];
.const .align 8 .b8 __cr_lgamma_table[72];

.visible .entry _Z4initjP17curandStateXORWOW(
	.param .u32 _Z4initjP17curandStateXORWOW_param_0,
	.param .u64 .ptr .align 1 _Z4initjP17curandStateXORWOW_param_1
)
{
	.reg .pred 	%p<24>;
	.reg .b32 	%r<409>;
	.reg .b64 	%rd<18>;

	ld.param.u32 	%r182, [_Z4initjP17curandStateXORWOW_param_0];
	ld.param.u64 	%rd8, [_Z4initjP17curandStateXORWOW_param_1];
	cvta.to.global.u64 	%rd9, %rd8;
	mov.u32 	%r183, %tid.x;
	mov.u32 	%r184, %ctaid.x;
	shl.b32 	%r185, %r183, 8;
	add.s32 	%r186, %r185, %r184;
	cvt.u64.u32 	%rd17, %r186;
	mul.wide.u32 	%rd10, %r186, 48;
	add.s64 	%rd2, %rd9, %rd10;
	xor.b32  	%r187, %r182, -1429050551;
	mul.lo.s32 	%r188, %r187, 1099087573;
	add.s32 	%r189, %r188, -638133224;
	add.s32 	%r190, %r188, 123456789;
	st.global.v2.u32 	[%rd2], {%r189, %r190};
	xor.b32  	%r191, %r188, 362436069;
	mov.b32 	%r192, -123459836;
	st.global.v2.u32 	[%rd2+8], {%r191, %r192};
	add.s32 	%r193, %r188, 5783321;
	mov.b32 	%r194, -589760388;
	st.global.v2.u32 	[%rd2+16], {%r194, %r193};
	setp.eq.s32 	%p1, %r186, 0;
	@%p1 bra 	$L__BB0_42;
	mov.b32 	%r315, 0;
	mov.u64 	%rd12, precalc_xorwow_matrix;
$L__BB0_2:
	and.b64  	%rd4, %rd17, 3;
	setp.eq.s64 	%p2, %rd4, 0;
	@%p2 bra 	$L__BB0_41;
	mul.wide.u32 	%rd11, %r315, 3200;
	add.s64 	%rd5, %rd12, %rd11;
	cvt.u32.u64 	%r2, %rd4;
	mov.b32 	%r316, 0;
$L__BB0_4:
	mov.b32 	%r329, 0;
	mov.u32 	%r330, %r329;
	mov.u32 	%r331, %r329;
	mov.u32 	%r332, %r329;
	mov.u32 	%r333, %r329;
	mov.u32 	%r322, %r329;
$L__BB0_5:
	mul.wide.u32 	%rd13, %r322, 4;
	add.s64 	%rd14, %rd2, %rd13;
	ld.global.u32 	%r10, [%rd14+4];
	shl.b32 	%r11, %r322, 5;
	mov.b32 	%r328, 0;
$L__BB0_6:
	.pragma "nounroll";
	shr.u32 	%r199, %r10, %r328;
	and.b32  	%r200, %r199, 1;
	setp.eq.b32 	%p3, %r200, 1;
	not.pred 	%p4, %p3;
	add.s32 	%r201, %r11, %r328;
	mul.lo.s32 	%r202, %r201, 5;
	mul.wide.u32 	%rd15, %r202, 4;
	add.s64 	%rd6, %rd5, %rd15;
	@%p4 bra 	$L__BB0_8;
	ld.global.u32 	%r203, [%rd6];
	xor.b32  	%r333, %r333, %r203;
	ld.global.u32 	%r204, [%rd6+4];
	xor.b32  	%r332, %r332, %r204;
	ld.global.u32 	%r205, [%rd6+8];
	xor.b32  	%r331, %r331, %r205;
	ld.global.u32 	%r206, [%rd6+12];
	xor.b32  	%r330, %r330, %r206;
	ld.global.u32 	%r207, [%rd6+16];
	xor.b32  	%r329, %r329, %r207;
$L__BB0_8:
	and.b32  	%r209, %r199, 2;
	setp.eq.s32 	%p5, %r209, 0;
	@%p5 bra 	$L__BB0_10;
	ld.global.u32 	%r210, [%rd6+20];
	xor.b32  	%r333, %r333, %r210;
	ld.global.u32 	%r211, [%rd6+24];
	xor.b32  	%r332, %r332, %r211;
	ld.global.u32 	%r212, [%rd6+28];
	xor.b32  	%r331, %r331, %r212;
	ld.global.u32 	%r213, [%rd6+32];
	xor.b32  	%r330, %r330, %r213;
	ld.global.u32 	%r214, [%rd6+36];
	xor.b32  	%r329, %r329, %r214;
$L__BB0_10:
	and.b32  	%r216, %r199, 4;
	setp.eq.s32 	%p6, %r216, 0;
	@%p6 bra 	$L__BB0_12;
	ld.global.u32 	%r217, [%rd6+40];
	xor.b32  	%r333, %r333, %r217;
	ld.global.u32 	%r218, [%rd6+44];
	xor.b32  	%r332, %r332, %r218;
	ld.global.u32 	%r219, [%rd6+48];
	xor.b32  	%r331, %r331, %r219;
	ld.global.u32 	%r220, [%rd6+52];
	xor.b32  	%r330, %r330, %r220;
	ld.global.u32 	%r221, [%rd6+56];
	xor.b32  	%r329, %r329, %r221;
$L__BB0_12:
	and.b32  	%r223, %r199, 8;
	setp.eq.s32 	%p7, %r223, 0;
	@%p7 bra 	$L__BB0_14;
	ld.global.u32 	%r224, [%rd6+60];
	xor.b32  	%r333, %r333, %r224;
	ld.global.u32 	%r225, [%rd6+64];
	xor.b32  	%r332, %r332, %r225;
	ld.global.u32 	%r226, [%rd6+68];
	xor.b32  	%r331, %r331, %r226;
	ld.global.u32 	%r227, [%rd6+72];
	xor.b32  	%r330, %r330, %r227;
	ld.global.u32 	%r228, [%rd6+76];
	xor.b32  	%r329, %r329, %r228;
$L__BB0_14:
	and.b32  	%r230, %r199, 16;
	setp.eq.s32 	%p8, %r230, 0;
	@%p8 bra 	$L__BB0_16;
	ld.global.u32 	%r231, [%rd6+80];
	xor.b32  	%r333, %r333, %r231;
	ld.global.u32 	%r232, [%rd6+84];
	xor.b32  	%r332, %r332, %r232;
	ld.global.u32 	%r233, [%rd6+88];
	xor.b32  	%r331, %r331, %r233;
	ld.global.u32 	%r234, [%rd6+92];
	xor.b32  	%r330, %r330, %r234;
	ld.global.u32 	%r235, [%rd6+96];
	xor.b32  	%r329, %r329, %r235;
$L__BB0_16:
	and.b32  	%r237, %r199, 32;
	setp.eq.s32 	%p9, %r237, 0;
	@%p9 bra 	$L__BB0_18;
	ld.global.u32 	%r238, [%rd6+100];
	xor.b32  	%r333, %r333, %r238;
	ld.global.u32 	%r239, [%rd6+104];
	xor.b32  	%r332, %r332, %r239;
	ld.global.u32 	%r240, [%rd6+108];
	xor.b32  	%r331, %r331, %r240;
	ld.global.u32 	%r241, [%rd6+112];
	xor.b32  	%r330, %r330, %r241;
	ld.global.u32 	%r242, [%rd6+116];
	xor.b32  	%r329, %r329, %r242;
$L__BB0_18:
	and.b32  	%r244, %r199, 64;
	setp.eq.s32 	%p10, %r244, 0;
	@%p10 bra 	$L__BB0_20;
	ld.global.u32 	%r245, [%rd6+120];
	xor.b32  	%r333, %r333, %r245;
	ld.global.u32 	%r246, [%rd6+124];
	xor.b32  	%r332, %r332, %r246;
	ld.global.u32 	%r247, [%rd6+128];
	xor.b32  	%r331, %r331, %r247;
	ld.global.u32 	%r248, [%rd6+132];
	xor.b32  	%r330, %r330, %r248;
	ld.global.u32 	%r249, [%rd6+136];
	xor.b32  	%r329, %r329, %r249;
$L__BB0_20:
	and.b32  	%r251, %r199, 128;
	setp.eq.s32 	%p11, %r251, 0;
	@%p11 bra 	$L__BB0_22;
	ld.global.u32 	%r252, [%rd6+140];
	xor.b32  	%r333, %r333, %r252;
	ld.global.u32 	%r253, [%rd6+144];
	xor.b32  	%r332, %r332, %r253;
	ld.global.u32 	%r254, [%rd6+148];
	xor.b32  	%r331, %r331, %r254;
	ld.global.u32 	%r255, [%rd6+152];
	xor.b32  	%r330, %r330, %r255;
	ld.global.u32 	%r256, [%rd6+156];
	xor.b32  	%r329, %r329, %r256;
$L__BB0_22:
	and.b32  	%r258, %r199, 256;
	setp.eq.s32 	%p12, %r258, 0;
	@%p12 bra 	$L__BB0_24;
	ld.global.u32 	%r259, [%rd6+160];
	xor.b32  	%r333, %r333, %r259;
	ld.global.u32 	%r260, [%rd6+164];
	xor.b32  	%r332, %r332, %r260;
	ld.global.u32 	%r261, [%rd6+168];
	xor.b32  	%r331, %r331, %r261;
	ld.global.u32 	%r262, [%rd6+172];
	xor.b32  	%r330, %r330, %r262;
	ld.global.u32 	%r263, [%rd6+176];
	xor.b32  	%r329, %r329, %r263;
$L__BB0_24:
	and.b32  	%r265, %r199, 512;
	setp.eq.s32 	%p13, %r265, 0;
	@%p13 bra 	$L__BB0_26;
	ld.global.u32 	%r266, [%rd6+180];
	xor.b32  	%r333, %r333, %r266;
	ld.global.u32 	%r267, [%rd6+184];
	xor.b32  	%r332, %r332, %r267;
	ld.global.u32 	%r268, [%rd6+188];
	xor.b32  	%r331, %r331, %r268;
	ld.global.u32 	%r269, [%rd6+192];
	xor.b32  	%r330, %r330, %r269;
	ld.global.u32 	%r270, [%rd6+196];
	xor.b32  	%r329, %r329, %r270;
$L__BB0_26:
	and.b32  	%r272, %r199, 1024;
	setp.eq.s32 	%p14, %r272, 0;
	@%p14 bra 	$L__BB0_28;
	ld.global.u32 	%r273, [%rd6+200];
	xor.b32  	%r333, %r333, %r273;
	ld.global.u32 	%r274, [%rd6+204];
	xor.b32  	%r332, %r332, %r274;
	ld.global.u32 	%r275, [%rd6+208];
	xor.b32  	%r331, %r331, %r275;
	ld.global.u32 	%r276, [%rd6+212];
	xor.b32  	%r330, %r330, %r276;
	ld.global.u32 	%r277, [%rd6+216];
	xor.b32  	%r329, %r329, %r277;
$L__BB0_28:
	and.b32  	%r279, %r199, 2048;
	setp.eq.s32 	%p15, %r279, 0;
	@%p15 bra 	$L__BB0_30;
	ld.global.u32 	%r280, [%rd6+220];
	xor.b32  	%r333, %r333, %r280;
	ld.global.u32 	%r281, [%rd6+224];
	xor.b32  	%r332, %r332, %r281;
	ld.global.u32 	%r282, [%rd6+228];
	xor.b32  	%r331, %r331, %r282;
	ld.global.u32 	%r283, [%rd6+232];
	xor.b32  	%r330, %r330, %r283;
	ld.global.u32 	%r284, [%rd6+236];
	xor.b32  	%r329, %r329, %r284;
$L__BB0_30:
	and.b32  	%r286, %r199, 4096;
	setp.eq.s32 	%p16, %r286, 0;
	@%p16 bra 	$L__BB0_32;
	ld.global.u32 	%r287, [%rd6+240];
	xor.b32  	%r333, %r333, %r287;
	ld.global.u32 	%r288, [%rd6+244];
	xor.b32  	%r332, %r332, %r288;
	ld.global.u32 	%r289, [%rd6+248];
	xor.b32  	%r331, %r331, %r289;
	ld.global.u32 	%r290, [%rd6+252];
	xor.b32  	%r330, %r330, %r290;
	ld.global.u32 	%r291, [%rd6+256];
	xor.b32  	%r329, %r329, %r291;
$L__BB0_32:
	and.b32  	%r293, %r199, 8192;
	setp.eq.s32 	%p17, %r293, 0;
	@%p17 bra 	$L__BB0_34;
	ld.global.u32 	%r294, [%rd6+260];
	xor.b32  	%r333, %r333, %r294;
	ld.global.u32 	%r295, [%rd6+264];
	xor.b32  	%r332, %r332, %r295;
	ld.global.u32 	%r296, [%rd6+268];
	xor.b32  	%r331, %r331, %r296;
	ld.global.u32 	%r297, [%rd6+272];
	xor.b32  	%r330, %r330, %r297;
	ld.global.u32 	%r298, [%rd6+276];
	xor.b32  	%r329, %r329, %r298;
$L__BB0_34:
	and.b32  	%r300, %r199, 16384;
	setp.eq.s32 	%p18, %r300, 0;
	@%p18 bra 	$L__BB0_36;
	ld.global.u32 	%r301, [%rd6+280];
	xor.b32  	%r333, %r333, %r301;
	ld.global.u32 	%r302, [%rd6+284];
	xor.b32  	%r332, %r332, %r302;
	ld.global.u32 	%r303, [%rd6+288];
	xor.b32  	%r331, %r331, %r303;
	ld.global.u32 	%r304, [%rd6+292];
	xor.b32  	%r330, %r330, %r304;
	ld.global.u32 	%r305, [%rd6+296];
	xor.b32  	%r329, %r329, %r305;
$L__BB0_36:
	and.b32  	%r307, %r199, 32768;
	setp.eq.s32 	%p19, %r307, 0;
	@%p19 bra 	$L__BB0_38;
	ld.global.u32 	%r308, [%rd6+300];
	xor.b32  	%r333, %r333, %r308;
	ld.global.u32 	%r309, [%rd6+304];
	xor.b32  	%r332, %r332, %r309;
	ld.global.u32 	%r310, [%rd6+308];
	xor.b32  	%r331, %r331, %r310;
	ld.global.u32 	%r311, [%rd6+312];
	xor.b32  	%r330, %r330, %r311;
	ld.global.u32 	%r312, [%rd6+316];
	xor.b32  	%r329, %r329, %r312;
$L__BB0_38:
	add.s32 	%r328, %r328, 16;
	setp.ne.s32 	%p20, %r328, 32;
	@%p20 bra 	$L__BB0_6;
	mad.lo.s32 	%r313, %r322, -31, %r11;
	add.s32 	%r322, %r313, 1;
	setp.ne.s32 	%p21, %r322, 5;
	@%p21 bra 	$L__BB0_5;
	st.global.u32 	[%rd2+4], %r333;
	st.global.u32 	[%rd2+8], %r332;
	st.global.u32 	[%rd2+12], %r331;
	st.global.u32 	[%rd2+16], %r330;
	st.global.u32 	[%rd2+20], %r329;
	add.s32 	%r316, %r316, 1;
	setp.lt.u32 	%p22, %r316, %r2;
	@%p22 bra 	$L__BB0_4;
$L__BB0_41:
	shr.u64 	%rd7, %rd17, 2;
	add.s32 	%r315, %r315, 1;
	setp.gt.u64 	%p23, %rd17, 3;
	mov.u64 	%rd17, %rd7;
	@%p23 bra 	$L__BB0_2;
$L__BB0_42:
	mov.b32 	%r314, 0;
	st.global.v2.u32 	[%rd2+24], {%r314, %r314};
	st.global.u32 	[%rd2+32], %r314;
	mov.b64 	%rd16, 0;
	st.global.u64 	[%rd2+40], %rd16;
	ret;

}
	// .globl	_Z6kernelP17curandStateXORWOWPj
.visible .entry _Z6kernelP17curandStateXORWOWPj(
	.param .u64 .ptr .align 1 _Z6kernelP17curandStateXORWOWPj_param_0,
	.param .u64 .ptr .align 1 _Z6kernelP17curandStateXORWOWPj_param_1
)
{
	.reg .pred 	%p<6>;
	.reg .b32 	%r<111>;
	.reg .b32 	%f<37>;
	.reg .b64 	%rd<9>;

	ld.param.u64 	%rd3, [_Z6kernelP17curandStateXORWOWPj_param_0];
	ld.param.u64 	%rd2, [_Z6kernelP17curandStateXORWOWPj_param_1];
	cvta.to.global.u64 	%rd4, %rd3;
	mov.u32 	%r26, %tid.x;
	mov.u32 	%r27, %ctaid.x;
	shl.b32 	%r28, %r26, 8;
	add.s32 	%r1, %r28, %r27;
	mul.wide.u32 	%rd5, %r1, 48;
	add.s64 	%rd1, %rd4, %rd5;
	ld.global.v2.u32 	{%r2, %r108}, [%rd1];
	ld.global.v2.u32 	{%r107, %r106}, [%rd1+8];
	ld.global.v2.u32 	{%r105, %r104}, [%rd1+16];
	add.s32 	%r103, %r2, 1449748;
	mov.b32 	%r109, 0;
	mov.u32 	%r110, %r109;
$L__BB1_1:
	shr.u32 	%r29, %r108, 2;
	xor.b32  	%r30, %r29, %r108;
	shl.b32 	%r31, %r104, 4;
	shl.b32 	%r32, %r30, 1;
	xor.b32  	%r33, %r32, %r31;
	xor.b32  	%r34, %r33, %r30;
	xor.b32  	%r35, %r34, %r104;
	add.s32 	%r36, %r103, %r35;
	add.s32 	%r37, %r36, -1087311;
	cvt.rn.f32.u32 	%f1, %r37;
	fma.rn.f32 	%f2, %f1, 0f2F800000, 0f2F000000;
	fma.rn.f32 	%f3, %f2, 0f40000000, 0fBF800000;
	shr.u32 	%r38, %r107, 2;
	xor.b32  	%r39, %r38, %r107;
	shl.b32 	%r40, %r35, 4;
	shl.b32 	%r41, %r39, 1;
	xor.b32  	%r42, %r41, %r40;
	xor.b32  	%r43, %r42, %r39;
	xor.b32  	%r44, %r43, %r35;
	add.s32 	%r45, %r103, %r44;
	add.s32 	%r46, %r45, -724874;
	cvt.rn.f32.u32 	%f4, %r46;
	fma.rn.f32 	%f5, %f4, 0f2F800000, 0f2F000000;
	fma.rn.f32 	%f6, %f5, 0f40000000, 0fBF800000;
	mul.f32 	%f7, %f6, %f6;
	fma.rn.f32 	%f8, %f3, %f3, %f7;
	sqrt.rn.f32 	%f9, %f8;
	setp.le.f32 	%p1, %f9, 0f3F800000;
	selp.u32 	%r47, 1, 0, %p1;
	add.s32 	%r48, %r110, %r47;
	shr.u32 	%r49, %r106, 2;
	xor.b32  	%r50, %r49, %r106;
	shl.b32 	%r51, %r44, 4;
	shl.b32 	%r52, %r50, 1;
	xor.b32  	%r53, %r52, %r51;
	xor.b32  	%r54, %r53, %r50;
	xor.b32  	%r55, %r54, %r44;
	add.s32 	%r56, %r103, %r55;
	add.s32 	%r57, %r56, -362437;
	cvt.rn.f32.u32 	%f10, %r57;
	fma.rn.f32 	%f11, %f10, 0f2F800000, 0f2F000000;
	fma.rn.f32 	%f12, %f11, 0f40000000, 0fBF800000;
	shr.u32 	%r58, %r105, 2;
	xor.b32  	%r59, %r58, %r105;
	shl.b32 	%r60, %r55, 4;
	shl.b32 	%r61, %r59, 1;
	xor.b32  	%r62, %r61, %r60;
	xor.b32  	%r63, %r62, %r59;
	xor.b32  	%r108, %r63, %r55;
	shr.u32 	%r64, %r104, 2;
	xor.b32  	%r65, %r64, %r104;
	shl.b32 	%r66, %r108, 4;
	shl.b32 	%r67, %r65, 1;
	xor.b32  	%r68, %r67, %r66;
	xor.b32  	%r69, %r68, %r65;
	xor.b32  	%r107, %r69, %r108;
	shr.u32 	%r70, %r35, 2;
	xor.b32  	%r71, %r70, %r35;
	shl.b32 	%r72, %r107, 4;
	shl.b32 	%r73, %r71, 1;
	xor.b32  	%r74, %r73, %r72;
	xor.b32  	%r75, %r74, %r71;
	xor.b32  	%r106, %r75, %r107;
	shr.u32 	%r76, %r44, 2;
	xor.b32  	%r77, %r76, %r44;
	shl.b32 	%r78, %r106, 4;
	shl.b32 	%r79, %r77, 1;
	xor.b32  	%r80, %r79, %r78;
	xor.b32  	%r81, %r80, %r77;
	xor.b32  	%r105, %r81, %r106;
	shr.u32 	%r82, %r55, 2;
	xor.b32  	%r83, %r82, %r55;
	shl.b32 	%r84, %r105, 4;
	shl.b32 	%r85, %r83, 1;
	xor.b32  	%r86, %r85, %r84;
	xor.b32  	%r87, %r86, %r83;
	xor.b32  	%r104, %r87, %r105;
	add.s32 	%r88, %r103, %r104;
	add.s32 	%r89, %r108, %r103;
	cvt.rn.f32.u32 	%f13, %r89;
	fma.rn.f32 	%f14, %f13, 0f2F800000, 0f2F000000;
	fma.rn.f32 	%f15, %f14, 0f40000000, 0fBF800000;
	mul.f32 	%f16, %f15, %f15;
	fma.rn.f32 	%f17, %f12, %f12, %f16;
	sqrt.rn.f32 	%f18, %f17;
	setp.le.f32 	%p2, %f18, 0f3F800000;
	selp.u32 	%r90, 1, 0, %p2;
	add.s32 	%r91, %r48, %r90;
	add.s32 	%r92, %r103, %r107;
	add.s32 	%r93, %r92, 362437;
	cvt.rn.f32.u32 	%f19, %r93;
	fma.rn.f32 	%f20, %f19, 0f2F800000, 0f2F000000;
	fma.rn.f32 	%f21, %f20, 0f40000000, 0fBF800000;
	add.s32 	%r94, %r103, %r106;
	add.s32 	%r95, %r94, 724874;
	cvt.rn.f32.u32 	%f22, %r95;
	fma.rn.f32 	%f23, %f22, 0f2F800000, 0f2F000000;
	fma.rn.f32 	%f24, %f23, 0f40000000, 0fBF800000;
	mul.f32 	%f25, %f24, %f24;
	fma.rn.f32 	%f26, %f21, %f21, %f25;
	sqrt.rn.f32 	%f27, %f26;
	setp.le.f32 	%p3, %f27, 0f3F800000;
	selp.u32 	%r96, 1, 0, %p3;
	add.s32 	%r97, %r91, %r96;
	add.s32 	%r98, %r103, %r105;
	add.s32 	%r99, %r98, 1087311;
	cvt.rn.f32.u32 	%f28, %r99;
	fma.rn.f32 	%f29, %f28, 0f2F800000, 0f2F000000;
	fma.rn.f32 	%f30, %f29, 0f40000000, 0fBF800000;
	add.s32 	%r100, %r88, 1449748;
	cvt.rn.f32.u32 	%f31, %r100;
	fma.rn.f32 	%f32, %f31, 0f2F800000, 0f2F000000;
	fma.rn.f32 	%f33, %f32, 0f40000000, 0fBF800000;
	mul.f32 	%f34, %f33, %f33;
	fma.rn.f32 	%f35, %f30, %f30, %f34;
	sqrt.rn.f32 	%f36, %f35;
	setp.le.f32 	%p4, %f36, 0f3F800000;
	selp.u32 	%r101, 1, 0, %p4;
	add.s32 	%r110, %r97, %r101;
	add.s32 	%r109, %r109, 4;
	add.s32 	%r103, %r103, 2899496;
	setp.ne.s32 	%p5, %r109, 1000000;
	@%p5 bra 	$L__BB1_1;
	add.s32 	%r102, %r2, -975473024;
	st.global.v2.u32 	[%rd1+8], {%r107, %r106};
	st.global.v2.u32 	[%rd1+16], {%r105, %r104};
	st.global.v2.u32 	[%rd1], {%r102, %r108};
	cvta.to.global.u64 	%rd6, %rd2;
	mul.wide.u32 	%rd7, %r1, 4;
	add.s64 	%rd8, %rd6, %rd7;
	st.global.u32 	[%rd8], %r110;
	ret;

}


// ===== COMPILED SASS (sm_100) =====

	.target	sm_100

	.elftype	@"ET_EXEC"


//--------------------- .note.nv.tkinfo           --------------------------
	.section	.note.nv.tkinfo,"",@"SHT_NOTE"
	.sectionflags	@"SHF_NOTE_NV_TKINFO"
	.tkinfo
        /*0018*/ 	.word	0x00000002
        /*0030*/ 	.string	""
        /*0030*/ 	.string	"ptxas"
        /*0030*/ 	.string	"Cuda compilation tools, release 13.0, V13.0.88"
        /*0030*/ 	.string	"Build cuda_13.0.r13.0/compiler.36424714_0"
        /*0030*/ 	.string	"-arch sm_100 -m 64 "



//--------------------- .note.nv.cuinfo           --------------------------
	.section	.note.nv.cuinfo,"",@"SHT_NOTE"
	.sectionflags	@"SHF_NOTE_NV_CUINFO"
        /*0018*/ 	.short	0x0002
        /*001a*/ 	.short	0x0064
        /*001c*/ 	.short	0x0082
	.zero		2


//--------------------- .nv.info                  --------------------------
	.section	.nv.info,"",@"SHT_CUDA_INFO"
	.align	4


	//----- nvinfo : EIATTR_REGCOUNT
	.align		4
        /*0000*/ 	.byte	0x04, 0x2f
        /*0002*/ 	.short	(.L_10 - .L_9)
	.align		4
.L_9:
        /*0004*/ 	.word	index@(_Z4initjP17curandStateXORWOW)
        /*0008*/ 	.word	0x0000001f


	//----- nvinfo : EIATTR_FRAME_SIZE
	.align		4
.L_10:
        /*000c*/ 	.byte	0x04, 0x11
        /*000e*/ 	.short	(.L_12 - .L_11)
	.align		4
.L_11:
        /*0010*/ 	.word	index@(_Z4initjP17curandStateXORWOW)
        /*0014*/ 	.word	0x00000000


	//----- nvinfo : EIATTR_REGCOUNT
	.align		4
.L_12:
        /*0018*/ 	.byte	0x04, 0x2f
        /*001a*/ 	.short	(.L_14 - .L_13)
	.align		4
.L_13:
        /*001c*/ 	.word	index@(_Z6kernelP17curandStateXORWOWPj)
        /*0020*/ 	.word	0x00000017


	//----- nvinfo : EIATTR_FRAME_SIZE
	.align		4
.L_14:
        /*0024*/ 	.byte	0x04, 0x11
        /*0026*/ 	.short	(.L_16 - .L_15)
	.align		4
.L_15:
        /*0028*/ 	.word	index@($__internal_0_$__cuda_sm20_sqrt_rn_f32_slowpath)
        /*002c*/ 	.word	0x00000000


	//----- nvinfo : EIATTR_FRAME_SIZE
	.align		4
.L_16:
        /*0030*/ 	.byte	0x04, 0x11
        /*0032*/ 	.short	(.L_18 - .L_17)
	.align		4
.L_17:
        /*0034*/ 	.word	index@(_Z6kernelP17curandStateXORWOWPj)
        /*0038*/ 	.word	0x00000000


	//----- nvinfo : EIATTR_MIN_STACK_SIZE
	.align		4
.L_18:
        /*003c*/ 	.byte	0x04, 0x12
        /*003e*/ 	.short	(.L_20 - .L_19)
	.align		4
.L_19:
        /*0040*/ 	.word	index@(_Z6kernelP17curandStateXORWOWPj)
        /*0044*/ 	.word	0x00000000


	//----- nvinfo : EIATTR_MIN_STACK_SIZE
	.align		4
.L_20:
        /*0048*/ 	.byte	0x04, 0x12
        /*004a*/ 	.short	(.L_22 - .L_21)
	.align		4
.L_21:
        /*004c*/ 	.word	index@(_Z4initjP17curandStateXORWOW)
        /*0050*/ 	.word	0x00000000
.L_22:


//--------------------- .nv.compat                --------------------------
	.section	.nv.compat,"",@"SHT_CUDA_COMPAT_INFO"
	.align	4
        /*0000*/ 	.byte	0x02, 0x09, 0x00, 0x00, 0x02, 0x02, 0x01, 0x00, 0x02, 0x05, 0x05, 0x00, 0x03, 0x07, 0x01, 0x01
        /*0010*/ 	.byte	0x02, 0x03, 0x00, 0x00, 0x02, 0x06, 0x01, 0x00, 0x04, 0x0b, 0x08, 0x00, 0x01, 0x00, 0x00, 0x00
        /*0020*/ 	.byte	0x00, 0x00, 0x00, 0x00


//--------------------- .nv.info._Z6kernelP17curandStateXORWOWPj --------------------------
	.section	.nv.info._Z6kernelP17curandStateXORWOWPj,"",@"SHT_CUDA_INFO"
	.sectionflags	@""
	.align	4


	//----- nvinfo : EIATTR_CUDA_API_VERSION
	.align		4
        /*0000*/ 	.byte	0x04, 0x37
        /*0002*/ 	.short	(.L_24 - .L_23)
.L_23:
        /*0004*/ 	.word	0x00000082


	//----- nvinfo : EIATTR_KPARAM_INFO
	.align		4
.L_24:
        /*0008*/ 	.byte	0x04, 0x17
        /*000a*/ 	.short	(.L_26 - .L_25)
.L_25:
        /*000c*/ 	.word	0x00000000
        /*0010*/ 	.short	0x0001
        /*0012*/ 	.short	0x0008
        /*0014*/ 	.byte	0x00, 0xf5, 0x21, 0x00


	//----- nvinfo : EIATTR_KPARAM_INFO
	.align		4
.L_26:
        /*0018*/ 	.byte	0x04, 0x17
        /*001a*/ 	.short	(.L_28 - .L_27)
.L_27:
        /*001c*/ 	.word	0x00000000
        /*0020*/ 	.short	0x0000
        /*0022*/ 	.short	0x0000
        /*0024*/ 	.byte	0x00, 0xf5, 0x21, 0x00


	//----- nvinfo : EIATTR_SPARSE_MMA_MASK
	.align		4
.L_28:
        /*0028*/ 	.byte	0x03, 0x50
        /*002a*/ 	.short	0x0000


	//----- nvinfo : EIATTR_MAXREG_COUNT
	.align		4
        /*002c*/ 	.byte	0x03, 0x1b
        /*002e*/ 	.short	0x00ff


	//----- nvinfo : EIATTR_MERCURY_ISA_VERSION
	.align		4
        /*0030*/ 	.byte	0x03, 0x5f
        /*0032*/ 	.short	0x0101


	//----- nvinfo : EIATTR_VRC_CTA_INIT_COUNT
	.align		4
        /*0034*/ 	.byte	0x02, 0x4a
	.zero		1
	.zero		1


	//----- nvinfo : EIATTR_EXIT_INSTR_OFFSETS
	.align		4
        /*0038*/ 	.byte	0x04, 0x1c
        /*003a*/ 	.short	(.L_30 - .L_29)


	//   ....[0]....
.L_29:
        /*003c*/ 	.word	0x00000bf0


	//----- nvinfo : EIATTR_CRS_STACK_SIZE
	.align		4
.L_30:
        /*0040*/ 	.byte	0x04, 0x1e
        /*0042*/ 	.short	(.L_32 - .L_31)
.L_31:
        /*0044*/ 	.word	0x00000000


	//----- nvinfo : EIATTR_CBANK_PARAM_SIZE
	.align		4
.L_32:
        /*0048*/ 	.byte	0x03, 0x19
        /*004a*/ 	.short	0x0010


	//----- nvinfo : EIATTR_PARAM_CBANK
	.align		4
        /*004c*/ 	.byte	0x04, 0x0a
        /*004e*/ 	.short	(.L_34 - .L_33)
	.align		4
.L_33:
        /*0050*/ 	.word	index@(.nv.constant0._Z6kernelP17curandStateXORWOWPj)
        /*0054*/ 	.short	0x0380
        /*0056*/ 	.short	0x0010


	//----- nvinfo : EIATTR_SW_WAR
	.align		4
.L_34:
        /*0058*/ 	.byte	0x04, 0x36
        /*005a*/ 	.short	(.L_36 - .L_35)
.L_35:
        /*005c*/ 	.word	0x00000008
.L_36:


//--------------------- .nv.info._Z4initjP17curandStateXORWOW --------------------------
	.section	.nv.info._Z4initjP17curandStateXORWOW,"",@"SHT_CUDA_INFO"
	.sectionflags	@""
	.align	4


	//----- nvinfo : EIATTR_CUDA_API_VERSION
	.align		4
        /*0000*/ 	.byte	0x04, 0x37
        /*0002*/ 	.short	(.L_38 - .L_37)
.L_37:
        /*0004*/ 	.word	0x00000082


	//----- nvinfo : EIATTR_KPARAM_INFO
	.align		4
.L_38:
        /*0008*/ 	.byte	0x04, 0x17
        /*000a*/ 	.short	(.L_40 - .L_39)
.L_39:
        /*000c*/ 	.word	0x00000000
        /*0010*/ 	.short	0x0001
        /*0012*/ 	.short	0x0008
        /*0014*/ 	.byte	0x00, 0xf5, 0x21, 0x00


	//----- nvinfo : EIATTR_KPARAM_INFO
	.align		4
.L_40:
        /*0018*/ 	.byte	0x04, 0x17
        /*001a*/ 	.short	(.L_42 - .L_41)
.L_41:
        /*001c*/ 	.word	0x00000000
        /*0020*/ 	.short	0x0000
        /*0022*/ 	.short	0x0000
        /*0024*/ 	.byte	0x00, 0xf0, 0x11, 0x00


	//----- nvinfo : EIATTR_SPARSE_MMA_MASK
	.align		4
.L_42:
        /*0028*/ 	.byte	0x03, 0x50
        /*002a*/ 	.short	0x0000


	//----- nvinfo : EIATTR_MAXREG_COUNT
	.align		4
        /*002c*/ 	.byte	0x03, 0x1b
        /*002e*/ 	.short	0x00ff


	//----- nvinfo : EIATTR_MERCURY_ISA_VERSION
	.align		4
        /*0030*/ 	.byte	0x03, 0x5f
        /*0032*/ 	.short	0x0101


	//----- nvinfo : EIATTR_VRC_CTA_INIT_COUNT
	.align		4
        /*0034*/ 	.byte	0x02, 0x4a
	.zero		1
	.zero		1


	//----- nvinfo : EIATTR_EXIT_INSTR_OFFSETS
	.align		4
        /*0038*/ 	.byte	0x04, 0x1c
        /*003a*/ 	.short	(.L_44 - .L_43)


	//   ....[0]....
.L_43:
        /*003c*/ 	.word	0x00000f40


	//----- nvinfo : EIATTR_CRS_STACK_SIZE
	.align		4
.L_44:
        /*0040*/ 	.byte	0x04, 0x1e
        /*0042*/ 	.short	(.L_46 - .L_45)
.L_45:
        /*0044*/ 	.word	0x00000000


	//----- nvinfo : EIATTR_CBANK_PARAM_SIZE
	.align		4
.L_46:
        /*0048*/ 	.byte	0x03, 0x19
        /*004a*/ 	.short	0x0010


	//----- nvinfo : EIATTR_PARAM_CBANK
	.align		4
        /*004c*/ 	.byte	0x04, 0x0a
        /*004e*/ 	.short	(.L_48 - .L_47)
	.align		4
.L_47:
        /*0050*/ 	.word	index@(.nv.constant0._Z4initjP17curandStateXORWOW)
        /*0054*/ 	.short	0x0380
        /*0056*/ 	.short	0x0010


	//----- nvinfo : EIATTR_SW_WAR
	.align		4
.L_48:
        /*0058*/ 	.byte	0x04, 0x36
        /*005a*/ 	.short	(.L_50 - .L_49)
.L_49:
        /*005c*/ 	.word	0x00000008
.L_50:


//--------------------- .nv.callgraph             --------------------------
	.section	.nv.callgraph,"",@"SHT_CUDA_CALLGRAPH"
	.align	4
	.sectionentsize	8
	.align		4
        /*0000*/ 	.word	0x00000000
	.align		4
        /*0004*/ 	.word	0xffffffff
	.align		4
        /*0008*/ 	.word	0x00000000
	.align		4
        /*000c*/ 	.word	0xfffffffe
	.align		4
        /*0010*/ 	.word	0x00000000
	.align		4
        /*0014*/ 	.word	0xfffffffd
	.align		4
        /*0018*/ 	.word	0x00000000
	.align		4
        /*001c*/ 	.word	0xfffffffc


//--------------------- .nv.constant4             --------------------------
	.section	.nv.constant4,"a",@progbits
	.align	8
	.align		8
.nv.constant4:
        /*0000*/ 	.dword	precalc_xorwow_matrix
	.align		8
        /*0008*/ 	.dword	precalc_xorwow_offset_matrix
	.align		8
        /*0010*/ 	.dword	mrg32k3aM1
	.align		8
        /*0018*/ 	.dword	mrg32k3aM2
	.align		8
        /*0020*/ 	.dword	mrg32k3aM1SubSeq
	.align		8
        /*0028*/ 	.dword	mrg32k3aM2SubSeq
	.align		8
        /*0030*/ 	.dword	mrg32k3aM1Seq
	.align		8
        /*0038*/ 	.dword	mrg32k3aM2Seq


//--------------------- .nv.constant3             --------------------------
	.section	.nv.constant3,"a",@progbits
	.align	8
.nv.constant3:
	.type		__cr_lgamma_table,@object
	.size		__cr_lgamma_table,(.L_8 - __cr_lgamma_table)
__cr_lgamma_table:
        /*0000*/ 	.byte	0x00, 0x00, 0x00, 0x00, 0x00, 0x00, 0x00, 0x00, 0x00, 0x00, 0x00, 0x00, 0x00, 0x00, 0x00, 0x00
        /*0010*/ 	.byte	0xef, 0x39, 0xfa, 0xfe, 0x42, 0x2e, 0xe6, 0x3f, 0x02, 0x20, 0x2a, 0xfa, 0x0b, 0xab, 0xfc, 0x3f
        /*0020*/ 	.byte	0xf9, 0x2c, 0x92, 0x7c, 0xa7, 0x6c, 0x09, 0x40, 0xc9, 0x79, 0x44, 0x3c, 0x64, 0x26, 0x13, 0x40
        /*0030*/ 	.byte	0xca, 0x01, 0xcf, 0x3a, 0x27, 0x51, 0x1a, 0x40, 0x30, 0xcc, 0x2d, 0xf3, 0xe1, 0x0c, 0x21, 0x40
        /*0040*/ 	.byte	0x0d, 0xb7, 0xfc, 0x82, 0x8e, 0x35, 0x25, 0x40
.L_8:


//--------------------- .text._Z6kernelP17curandStateXORWOWPj --------------------------
	.section	.text._Z6kernelP17curandStateXORWOWPj,"ax",@progbits
	.align	128
        .global         _Z6kernelP17curandStateXORWOWPj
        .type           _Z6kernelP17curandStateXORWOWPj,@function
        .size           _Z6kernelP17curandStateXORWOWPj,(.L_x_25 - _Z6kernelP17curandStateXORWOWPj)
        .other          _Z6kernelP17curandStateXORWOWPj,@"STO_CUDA_ENTRY STV_DEFAULT"
_Z6kernelP17curandStateXORWOWPj:
.text._Z6kernelP17curandStateXORWOWPj:
[----:B------:R-:W-:Y:S01]  /*0000*/  LDC R1, c[0x0][0x37c] ;  /* 0x0000df00ff017b82 */ /* 0x000fe20000000800 */
[----:B------:R-:W0:Y:S07]  /*0010*/  S2R R10, SR_TID.X ;  /* 0x00000000000a7919 */ /* 0x000e2e0000002100 */
[----:B------:R-:W0:Y:S01]  /*0020*/  S2UR UR4, SR_CTAID.X ;  /* 0x00000000000479c3 */ /* 0x000e220000002500 */
[----:B------:R-:W1:Y:S07]  /*0030*/  LDCU.64 UR6, c[0x0][0x358] ;  /* 0x00006b00ff0677ac */ /* 0x000e6e0008000a00 */
[----:B------:R-:W2:Y:S01]  /*0040*/  LDC.64 R8, c[0x0][0x380] ;  /* 0x0000e000ff087b82 */ /* 0x000ea20000000a00 */
[----:B0-----:R-:W-:-:S05]  /*0050*/  LEA R10, R10, UR4, 0x8 ;  /* 0x000000040a0a7c11 */ /* 0x001fca000f8e40ff */
[----:B--2---:R-:W-:-:S05]  /*0060*/  IMAD.WIDE.U32 R8, R10, 0x30, R8 ;  /* 0x000000300a087825 */ /* 0x004fca00078e0008 */
[----:B-1----:R-:W2:Y:S04]  /*0070*/  LDG.E.64 R6, desc[UR6][R8.64] ;  /* 0x0000000608067981 */ /* 0x002ea8000c1e1b00 */
[----:B------:R0:W5:Y:S04]  /*0080*/  LDG.E.64 R4, desc[UR6][R8.64+0x8] ;  /* 0x0000080608047981 */ /* 0x000168000c1e1b00 */
[----:B------:R0:W5:Y:S01]  /*0090*/  LDG.E.64 R2, desc[UR6][R8.64+0x10] ;  /* 0x0000100608027981 */ /* 0x000162000c1e1b00 */
[----:B------:R-:W-:Y:S01]  /*00a0*/  IMAD.MOV.U32 R11, RZ, RZ, RZ ;  /* 0x000000ffff0b7224 */ /* 0x000fe200078e00ff */
[----:B------:R-:W-:Y:S01]  /*00b0*/  UMOV UR4, URZ ;  /* 0x000000ff00047c82 */ /* 0x000fe20008000000 */
[----:B0-2---:R-:W-:-:S07]  /*00c0*/  VIADD R12, R6, 0x161f14 ;  /* 0x00161f14060c7836 */ /* 0x005fce0000000000 */
.L_x_13:
[----:B------:R-:W-:Y:S01]  /*00d0*/  SHF.R.U32.HI R0, RZ, 0x2, R7 ;  /* 0x00000002ff007819 */ /* 0x000fe20000011607 */
[----:B------:R-:W-:Y:S01]  /*00e0*/  IMAD.MOV.U32 R17, RZ, RZ, 0x40000000 ;  /* 0x40000000ff117424 */ /* 0x000fe200078e00ff */
[----:B-----5:R-:W-:Y:S01]  /*00f0*/  SHF.R.U32.HI R15, RZ, 0x2, R4 ;  /* 0x00000002ff0f7819 */ /* 0x020fe20000011604 */
[----:B------:R-:W-:Y:S01]  /*0100*/  UIADD3 UR4, UPT, UPT, UR4, 0x4, URZ ;  /* 0x0000000404047890 */ /* 0x000fe2000fffe0ff */
[----:B------:R-:W-:Y:S01]  /*0110*/  LOP3.LUT R0, R0, R7, RZ, 0x3c, !PT ;  /* 0x0000000700007212 */ /* 0x000fe200078e3cff */
[----:B------:R-:W-:Y:S01]  /*0120*/  BSSY.RECONVERGENT B0, `(.L_x_0) ;  /* 0x0000022000007945 */ /* 0x000fe20003800200 */
[----:B------:R-:W-:Y:S01]  /*0130*/  SHF.L.U32 R7, R3, 0x4, RZ ;  /* 0x0000000403077819 */ /* 0x000fe200000006ff */
[----:B------:R-:W-:Y:S01]  /*0140*/  UISETP.NE.AND UP0, UPT, UR4, 0xf4240, UPT ;  /* 0x000f42400400788c */ /* 0x000fe2000bf05270 */
[----:B------:R-:W-:Y:S01]  /*0150*/  LOP3.LUT R15, R15, R4, RZ, 0x3c, !PT ;  /* 0x000000040f0f7212 */ /* 0x000fe200078e3cff */
[----:B------:R-:W-:-:S04]  /*0160*/  IMAD.SHL.U32 R13, R0, 0x2, RZ ;  /* 0x00000002000d7824 */ /* 0x000fc800078e00ff */
[----:B------:R-:W-:Y:S01]  /*0170*/  IMAD.SHL.U32 R4, R15, 0x2, RZ ;  /* 0x000000020f047824 */ /* 0x000fe200078e00ff */
[----:B------:R-:W-:Y:S01]  /*0180*/  LOP3.LUT R0, R0, R13, R7, 0x96, !PT ;  /* 0x0000000d00007212 */ /* 0x000fe200078e9607 */
[----:B------:R-:W-:-:S03]  /*0190*/  IMAD.MOV.U32 R7, RZ, RZ, 0x2f800000 ;  /* 0x2f800000ff077424 */ /* 0x000fc600078e00ff */
[----:B------:R-:W-:-:S04]  /*01a0*/  LOP3.LUT R13, R0, R3, RZ, 0x3c, !PT ;  /* 0x00000003000d7212 */ /* 0x000fc800078e3cff */
[----:B------:R-:W-:-:S04]  /*01b0*/  SHF.L.U32 R0, R13, 0x4, RZ ;  /* 0x000000040d007819 */ /* 0x000fc800000006ff */
[----:B------:R-:W-:-:S04]  /*01c0*/  LOP3.LUT R0, R15, R4, R0, 0x96, !PT ;  /* 0x000000040f007212 */ /* 0x000fc800078e9600 */
[----:B------:R-:W-:Y:S02]  /*01d0*/  LOP3.LUT R15, R0, R13, RZ, 0x3c, !PT ;  /* 0x0000000d000f7212 */ /* 0x000fe400078e3cff */
[C---:B------:R-:W-:Y:S02]  /*01e0*/  IADD3 R0, PT, PT, R12.reuse, -0x10974f, R13 ;  /* 0xffef68b10c007810 */ /* 0x040fe40007ffe00d */
[----:B------:R-:W-:Y:S02]  /*01f0*/  IADD3 R4, PT, PT, R12, -0xb0f8a, R15 ;  /* 0xfff4f0760c047810 */ /* 0x000fe40007ffe00f */
[----:B------:R-:W-:Y:S02]  /*0200*/  I2FP.F32.U32 R0, R0 ;  /* 0x0000000000007245 */ /* 0x000fe40000201000 */
[----:B------:R-:W-:-:S03]  /*0210*/  I2FP.F32.U32 R4, R4 ;  /* 0x0000000400047245 */ /* 0x000fc60000201000 */
[-C--:B------:R-:W-:Y:S02]  /*0220*/  FFMA R0, R0, R7.reuse, 1.1641532182693481445e-10 ;  /* 0x2f00000000007423 */ /* 0x080fe40000000007 */
[----:B------:R-:W-:Y:S02]  /*0230*/  FFMA R4, R4, R7, 1.1641532182693481445e-10 ;  /* 0x2f00000004047423 */ /* 0x000fe40000000007 */
[-C--:B------:R-:W-:Y:S02]  /*0240*/  FFMA R0, R0, R17.reuse, -1 ;  /* 0xbf80000000007423 */ /* 0x080fe40000000011 */
[----:B------:R-:W-:-:S04]  /*0250*/  FFMA R4, R4, R17, -1 ;  /* 0xbf80000004047423 */ /* 0x000fc80000000011 */
[----:B------:R-:W-:-:S04]  /*0260*/  FMUL R7, R4, R4 ;  /* 0x0000000404077220 */ /* 0x000fc80000400000 */
[----:B------:R-:W-:-:S04]  /*0270*/  FFMA R7, R0, R0, R7 ;  /* 0x0000000000077223 */ /* 0x000fc80000000007 */
[----:B------:R0:W1:Y:S01]  /*0280*/  MUFU.RSQ R4, R7 ;  /* 0x0000000700047308 */ /* 0x0000620000001400 */
[----:B------:R-:W-:-:S04]  /*0290*/  IADD3 R0, PT, PT, R7, -0xd000000, RZ ;  /* 0xf300000007007810 */ /* 0x000fc80007ffe0ff */
[----:B------:R-:W-:-:S13]  /*02a0*/  ISETP.GT.U32.AND P0, PT, R0, 0x727fffff, PT ;  /* 0x727fffff0000780c */ /* 0x000fda0003f04070 */
[----:B01----:R-:W-:Y:S05]  /*02b0*/  @!P0 BRA `(.L_x_1) ;  /* 0x0000000000108947 */ /* 0x003fea0003800000 */
[----:B------:R-:W-:Y:S01]  /*02c0*/  IMAD.MOV.U32 R0, RZ, RZ, R7 ;  /* 0x000000ffff007224 */ /* 0x000fe200078e0007 */
[----:B------:R-:W-:-:S07]  /*02d0*/  MOV R20, 0x2f0 ;  /* 0x000002f000147802 */ /* 0x000fce0000000f00 */
[----:B------:R-:W-:Y:S05]  /*02e0*/  CALL.REL.NOINC `($__internal_0_$__cuda_sm20_sqrt_rn_f32_slowpath) ;  /* 0x0000000800447944 */ /* 0x000fea0003c00000 */
[----:B------:R-:W-:Y:S05]  /*02f0*/  BRA `(.L_x_2) ;  /* 0x0000000000107947 */ /* 0x000fea0003800000 */
.L_x_1:
[----:B------:R-:W-:Y:S01]  /*0300*/  FMUL.FTZ R0, R7, R4 ;  /* 0x0000000407007220 */ /* 0x000fe20000410000 */
[----:B------:R-:W-:-:S03]  /*0310*/  FMUL.FTZ R4, R4, 0.5 ;  /* 0x3f00000004047820 */ /* 0x000fc60000410000 */
[----:B------:R-:W-:-:S04]  /*0320*/  FFMA R7, -R0, R0, R7 ;  /* 0x0000000000077223 */ /* 0x000fc80000000107 */
[----:B------:R-:W-:-:S07]  /*0330*/  FFMA R0, R7, R4, R0 ;  /* 0x0000000407007223 */ /* 0x000fce0000000000 */
.L_x_2:
[----:B------:R-:W-:Y:S05]  /*0340*/  BSYNC.RECONVERGENT B0 ;  /* 0x0000000000007941 */ /* 0x000fea0003800200 */
.L_x_0:
[----:B------:R-:W-:Y:S01]  /*0350*/  SHF.R.U32.HI R4, RZ, 0x2, R5 ;  /* 0x00000002ff047819 */ /* 0x000fe20000011605 */
[----:B------:R-:W-:Y:S01]  /*0360*/  HFMA2 R19, -RZ, RZ, 2, 0 ;  /* 0x40000000ff137431 */ /* 0x000fe200000001ff */
[----:B------:R-:W-:Y:S01]  /*0370*/  SHF.R.U32.HI R17, RZ, 0x2, R2 ;  /* 0x00000002ff117819 */ /* 0x000fe20000011602 */
[----:B------:R-:W-:Y:S01]  /*0380*/  IMAD.MOV.U32 R18, RZ, RZ, 0x2f800000 ;  /* 0x2f800000ff127424 */ /* 0x000fe200078e00ff */
[----:B------:R-:W-:Y:S01]  /*0390*/  LOP3.LUT R4, R4, R5, RZ, 0x3c, !PT ;  /* 0x0000000504047212 */ /* 0x000fe200078e3cff */
[----:B------:R-:W-:Y:S01]  /*03a0*/  IMAD.SHL.U32 R5, R15, 0x10, RZ ;  /* 0x000000100f057824 */ /* 0x000fe200078e00ff */
[----:B------:R-:W-:Y:S01]  /*03b0*/  LOP3.LUT R2, R17, R2, RZ, 0x3c, !PT ;  /* 0x0000000211027212 */ /* 0x000fe200078e3cff */
[----:B------:R-:W-:Y:S01]  /*03c0*/  BSSY.RECONVERGENT B0, `(.L_x_3) ;  /* 0x0000039000007945 */ /* 0x000fe20003800200 */
[----:B------:R-:W-:Y:S02]  /*03d0*/  SHF.L.U32 R7, R4, 0x1, RZ ;  /* 0x0000000104077819 */ /* 0x000fe400000006ff */
[----:B------:R-:W-:-:S02]  /*03e0*/  SHF.R.U32.HI R14, RZ, 0x2, R3 ;  /* 0x00000002ff0e7819 */ /* 0x000fc40000011603 */
[----:B------:R-:W-:Y:S02]  /*03f0*/  LOP3.LUT R4, R4, R7, R5, 0x96, !PT ;  /* 0x0000000704047212 */ /* 0x000fe400078e9605 */
[----:B------:R-:W-:Y:S02]  /*0400*/  LOP3.LUT R14, R14, R3, RZ, 0x3c, !PT ;  /* 0x000000030e0e7212 */ /* 0x000fe400078e3cff */
[-C--:B------:R-:W-:Y:S01]  /*0410*/  LOP3.LUT R17, R4, R15.reuse, RZ, 0x3c, !PT ;  /* 0x0000000f04117212 */ /* 0x080fe200078e3cff */
[----:B------:R-:W-:Y:S01]  /*0420*/  IMAD.SHL.U32 R4, R2, 0x2, RZ ;  /* 0x0000000202047824 */ /* 0x000fe200078e00ff */
[----:B------:R-:W-:Y:S02]  /*0430*/  SHF.R.U32.HI R16, RZ, 0x2, R15 ;  /* 0x00000002ff107819 */ /* 0x000fe4000001160f */
[----:B------:R-:W-:Y:S01]  /*0440*/  FSETP.GTU.AND P0, PT, R0, 1, PT ;  /* 0x3f8000000000780b */ /* 0x000fe20003f0c000 */
[----:B------:R-:W-:Y:S01]  /*0450*/  IMAD.SHL.U32 R5, R17, 0x10, RZ ;  /* 0x0000001011057824 */ /* 0x000fe200078e00ff */
[----:B------:R-:W-:-:S04]  /*0460*/  LOP3.LUT R16, R16, R15, RZ, 0x3c, !PT ;  /* 0x0000000f10107212 */ /* 0x000fc800078e3cff */
[----:B------:R-:W-:Y:S02]  /*0470*/  LOP3.LUT R4, R2, R4, R5, 0x96, !PT ;  /* 0x0000000402047212 */ /* 0x000fe400078e9605 */
[----:B------:R-:W-:Y:S02]  /*0480*/  SHF.L.U32 R2, R14, 0x1, RZ ;  /* 0x000000010e027819 */ /* 0x000fe400000006ff */
[----:B------:R-:W-:Y:S02]  /*0490*/  LOP3.LUT R7, R4, R17, RZ, 0x3c, !PT ;  /* 0x0000001104077212 */ /* 0x000fe400078e3cff */
[----:B------:R-:W-:Y:S02]  /*04a0*/  SHF.R.U32.HI R4, RZ, 0x2, R13 ;  /* 0x00000002ff047819 */ /* 0x000fe4000001160d */
[C---:B------:R-:W-:Y:S01]  /*04b0*/  IADD3 R5, PT, PT, R7.reuse, R12, RZ ;  /* 0x0000000c07057210 */ /* 0x040fe20007ffe0ff */
[----:B------:R-:W-:Y:S01]  /*04c0*/  IMAD.SHL.U32 R3, R7, 0x10, RZ ;  /* 0x0000001007037824 */ /* 0x000fe200078e00ff */
[----:B------:R-:W-:-:S02]  /*04d0*/  LOP3.LUT R13, R4, R13, RZ, 0x3c, !PT ;  /* 0x0000000d040d7212 */ /* 0x000fc400078e3cff */
[----:B------:R-:W-:Y:S02]  /*04e0*/  I2FP.F32.U32 R5, R5 ;  /* 0x0000000500057245 */ /* 0x000fe40000201000 */
[----:B------:R-:W-:Y:S01]  /*04f0*/  LOP3.LUT R2, R14, R2, R3, 0x96, !PT ;  /* 0x000000020e027212 */ /* 0x000fe200078e9603 */
[----:B------:R-:W-:-:S03]  /*0500*/  IMAD.SHL.U32 R3, R13, 0x2, RZ ;  /* 0x000000020d037824 */ /* 0x000fc600078e00ff */
[----:B------:R-:W-:Y:S02]  /*0510*/  LOP3.LUT R4, R2, R7, RZ, 0x3c, !PT ;  /* 0x0000000702047212 */ /* 0x000fe400078e3cff */
[----:B------:R-:W-:-:S03]  /*0520*/  IADD3 R2, PT, PT, R12, -0x587c5, R17 ;  /* 0xfffa783b0c027810 */ /* 0x000fc60007ffe011 */
[----:B------:R-:W-:Y:S01]  /*0530*/  IMAD.SHL.U32 R14, R4, 0x10, RZ ;  /* 0x00000010040e7824 */ /* 0x000fe200078e00ff */
[----:B------:R-:W-:-:S04]  /*0540*/  I2FP.F32.U32 R2, R2 ;  /* 0x0000000200027245 */ /* 0x000fc80000201000 */
[----:B------:R-:W-:Y:S01]  /*0550*/  LOP3.LUT R3, R13, R3, R14, 0x96, !PT ;  /* 0x000000030d037212 */ /* 0x000fe200078e960e */
[-C--:B------:R-:W-:Y:S01]  /*0560*/  FFMA R14, R5, R18.reuse, 1.1641532182693481445e-10 ;  /* 0x2f000000050e7423 */ /* 0x080fe20000000012 */
[----:B------:R-:W-:Y:S01]  /*0570*/  FFMA R2, R2, R18, 1.1641532182693481445e-10 ;  /* 0x2f00000002027423 */ /* 0x000fe20000000012 */
[----:B------:R-:W-:Y:S01]  /*0580*/  IMAD.SHL.U32 R13, R16, 0x2, RZ ;  /* 0x00000002100d7824 */ /* 0x000fe200078e00ff */
[----:B------:R-:W-:Y:S01]  /*0590*/  LOP3.LUT R5, R3, R4, RZ, 0x3c, !PT ;  /* 0x0000000403057212 */ /* 0x000fe200078e3cff */
[-C--:B------:R-:W-:Y:S01]  /*05a0*/  FFMA R15, R14, R19.reuse, -1 ;  /* 0xbf8000000e0f7423 */ /* 0x080fe20000000013 */
[----:B------:R-:W-:Y:S01]  /*05b0*/  FFMA R2, R2, R19, -1 ;  /* 0xbf80000002027423 */ /* 0x000fe20000000013 */
[----:B------:R-:W-:Y:S02]  /*05c0*/  SHF.R.U32.HI R14, RZ, 0x2, R17 ;  /* 0x00000002ff0e7819 */ /* 0x000fe40000011611 */
[----:B------:R-:W-:Y:S01]  /*05d0*/  FMUL R15, R15, R15 ;  /* 0x0000000f0f0f7220 */ /* 0x000fe20000400000 */
[----:B------:R-:W-:Y:S01]  /*05e0*/  IMAD.SHL.U32 R3, R5, 0x10, RZ ;  /* 0x0000001005037824 */ /* 0x000fe200078e00ff */
[----:B------:R-:W-:-:S02]  /*05f0*/  LOP3.LUT R14, R14, R17, RZ, 0x3c, !PT ;  /* 0x000000110e0e7212 */ /* 0x000fc400078e3cff */
[----:B------:R-:W-:Y:S02]  /*0600*/  FFMA R15, R2, R2, R15 ;  /* 0x00000002020f7223 */ /* 0x000fe4000000000f */
[----:B------:R-:W-:Y:S02]  /*0610*/  LOP3.LUT R16, R16, R13, R3, 0x96, !PT ;  /* 0x0000000d10107212 */ /* 0x000fe400078e9603 */
[----:B------:R-:W-:Y:S01]  /*0620*/  VIADD R13, R15, 0xf3000000 ;  /* 0xf30000000f0d7836 */ /* 0x000fe20000000000 */
[----:B------:R-:W-:Y:S02]  /*0630*/  SHF.L.U32 R0, R14, 0x1, RZ ;  /* 0x000000010e007819 */ /* 0x000fe400000006ff */
[----:B------:R-:W-:Y:S02]  /*0640*/  LOP3.LUT R2, R16, R5, RZ, 0x3c, !PT ;  /* 0x0000000510027212 */ /* 0x000fe400078e3cff */
[----:B------:R-:W-:Y:S01]  /*0650*/  ISETP.GT.U32.AND P1, PT, R13, 0x727fffff, PT ;  /* 0x727fffff0d00780c */ /* 0x000fe20003f24070 */
[----:B------:R0:W1:Y:S01]  /*0660*/  MUFU.RSQ R16, R15 ;  /* 0x0000000f00107308 */ /* 0x0000620000001400 */
[----:B------:R-:W-:Y:S01]  /*0670*/  IADD3 R13, PT, PT, R11, 0x1, RZ ;  /* 0x000000010b0d7810 */ /* 0x000fe20007ffe0ff */
[----:B------:R-:W-:-:S02]  /*0680*/  IMAD.SHL.U32 R3, R2, 0x10, RZ ;  /* 0x0000001002037824 */ /* 0x000fc400078e00ff */
[----:B------:R-:W-:-:S03]  /*0690*/  @P0 IMAD.MOV R13, RZ, RZ, R11 ;  /* 0x000000ffff0d0224 */ /* 0x000fc600078e020b */
[----:B------:R-:W-:-:S04]  /*06a0*/  LOP3.LUT R3, R14, R0, R3, 0x96, !PT ;  /* 0x000000000e037212 */ /* 0x000fc800078e9603 */
[----:B------:R-:W-:Y:S01]  /*06b0*/  LOP3.LUT R3, R3, R2, RZ, 0x3c, !PT ;  /* 0x0000000203037212 */ /* 0x000fe200078e3cff */
[----:B0-----:R-:W-:Y:S06]  /*06c0*/  @!P1 BRA `(.L_x_4) ;  /* 0x0000000000109947 */ /* 0x001fec0003800000 */
[----:B------:R-:W-:Y:S01]  /*06d0*/  IMAD.MOV.U32 R0, RZ, RZ, R15 ;  /* 0x000000ffff007224 */ /* 0x000fe200078e000f */
[----:B------:R-:W-:-:S07]  /*06e0*/  MOV R20, 0x700 ;  /* 0x0000070000147802 */ /* 0x000fce0000000f00 */
[----:B-1----:R-:W-:Y:S05]  /*06f0*/  CALL.REL.NOINC `($__internal_0_$__cuda_sm20_sqrt_rn_f32_slowpath) ;  /* 0x0000000400407944 */ /* 0x002fea0003c00000 */
[----:B------:R-:W-:Y:S05]  /*0700*/  BRA `(.L_x_5) ;  /* 0x0000000000107947 */ /* 0x000fea0003800000 */
.L_x_4:
[----:B-1----:R-:W-:Y:S01]  /*0710*/  FMUL.FTZ R0, R15, R16 ;  /* 0x000000100f007220 */ /* 0x002fe20000410000 */
[----:B------:R-:W-:-:S03]  /*0720*/  FMUL.FTZ R14, R16, 0.5 ;  /* 0x3f000000100e7820 */ /* 0x000fc60000410000 */
[----:B------:R-:W-:-:S04]  /*0730*/  FFMA R11, -R0, R0, R15 ;  /* 0x00000000000b7223 */ /* 0x000fc8000000010f */
[----:B------:R-:W-:-:S07]  /*0740*/  FFMA R0, R11, R14, R0 ;  /* 0x0000000e0b007223 */ /* 0x000fce0000000000 */
.L_x_5:
[----:B------:R-:W-:Y:S05]  /*0750*/  BSYNC.RECONVERGENT B0 ;  /* 0x0000000000007941 */ /* 0x000fea0003800200 */
.L_x_3:
[C---:B------:R-:W-:Y:S01]  /*0760*/  IADD3 R14, PT, PT, R12.reuse, 0xb0f8a, R5 ;  /* 0x000b0f8a0c0e7810 */ /* 0x040fe20007ffe005 */
[----:B------:R-:W-:Y:S01]  /*0770*/  IMAD.MOV.U32 R16, RZ, RZ, 0x40000000 ;  /* 0x40000000ff107424 */ /* 0x000fe200078e00ff */
[----:B------:R-:W-:Y:S01]  /*0780*/  IADD3 R11, PT, PT, R12, 0x587c5, R4 ;  /* 0x000587c50c0b7810 */ /* 0x000fe20007ffe004 */
[----:B------:R-:W-:Y:S01]  /*0790*/  BSSY.RECONVERGENT B0, `(.L_x_6) ;  /* 0x0000019000007945 */ /* 0x000fe20003800200 */
[----:B------:R-:W-:Y:S02]  /*07a0*/  MOV R15, 0x2f800000 ;  /* 0x2f800000000f7802 */ /* 0x000fe40000000f00 */
[----:B------:R-:W-:Y:S02]  /*07b0*/  I2FP.F32.U32 R14, R14 ;  /* 0x0000000e000e7245 */ /* 0x000fe40000201000 */
[----:B------:R-:W-:Y:S02]  /*07c0*/  I2FP.F32.U32 R11, R11 ;  /* 0x0000000b000b7245 */ /* 0x000fe40000201000 */
[----:B------:R-:W-:Y:S01]  /*07d0*/  FSETP.GTU.AND P0, PT, R0, 1, PT ;  /* 0x3f8000000000780b */ /* 0x000fe20003f0c000 */
[----:B------:R-:W-:-:S02]  /*07e0*/  FFMA R14, R14, R15, 1.1641532182693481445e-10 ;  /* 0x2f0000000e0e7423 */ /* 0x000fc4000000000f */
[----:B------:R-:W-:Y:S02]  /*07f0*/  FFMA R11, R11, R15, 1.1641532182693481445e-10 ;  /* 0x2f0000000b0b7423 */ /* 0x000fe4000000000f */
[-C--:B------:R-:W-:Y:S02]  /*0800*/  FFMA R14, R14, R16.reuse, -1 ;  /* 0xbf8000000e0e7423 */ /* 0x080fe40000000010 */
[----:B------:R-:W-:Y:S02]  /*0810*/  FFMA R11, R11, R16, -1 ;  /* 0xbf8000000b0b7423 */ /* 0x000fe40000000010 */
[----:B------:R-:W-:-:S04]  /*0820*/  FMUL R14, R14, R14 ;  /* 0x0000000e0e0e7220 */ /* 0x000fc80000400000 */
[----:B------:R-:W-:Y:S01]  /*0830*/  FFMA R15, R11, R11, R14 ;  /* 0x0000000b0b0f7223 */ /* 0x000fe2000000000e */
[----:B------:R-:W-:Y:S01]  /*0840*/  IADD3 R11, PT, PT, R13, 0x1, RZ ;  /* 0x000000010d0b7810 */ /* 0x000fe20007ffe0ff */
[----:B------:R-:W-:Y:S02]  /*0850*/  @P0 IMAD.MOV R11, RZ, RZ, R13 ;  /* 0x000000ffff0b0224 */ /* 0x000fe400078e020d */
[----:B------:R-:W-:Y:S01]  /*0860*/  VIADD R0, R15, 0xf3000000 ;  /* 0xf30000000f007836 */ /* 0x000fe20000000000 */
[----:B------:R0:W1:Y:S04]  /*0870*/  MUFU.RSQ R14, R15 ;  /* 0x0000000f000e7308 */ /* 0x0000680000001400 */
[----:B------:R-:W-:-:S13]  /*0880*/  ISETP.GT.U32.AND P1, PT, R0, 0x727fffff, PT ;  /* 0x727fffff0000780c */ /* 0x000fda0003f24070 */
[----:B01----:R-:W-:Y:S05]  /*0890*/  @!P1 BRA `(.L_x_7) ;  /* 0x0000000000109947 */ /* 0x003fea0003800000 */
[----:B------:R-:W-:Y:S01]  /*08a0*/  IMAD.MOV.U32 R0, RZ, RZ, R15 ;  /* 0x000000ffff007224 */ /* 0x000fe200078e000f */
[----:B------:R-:W-:-:S07]  /*08b0*/  MOV R20, 0x8d0 ;  /* 0x000008d000147802 */ /* 0x000fce0000000f00 */
[----:B------:R-:W-:Y:S05]  /*08c0*/  CALL.REL.NOINC `($__internal_0_$__cuda_sm20_sqrt_rn_f32_slowpath) ;  /* 0x0000000000cc7944 */ /* 0x000fea0003c00000 */
[----:B------:R-:W-:Y:S05]  /*08d0*/  BRA `(.L_x_8) ;  /* 0x0000000000107947 */ /* 0x000fea0003800000 */
.L_x_7:
[----:B------:R-:W-:Y:S01]  /*08e0*/  FMUL.FTZ R0, R15, R14 ;  /* 0x0000000e0f007220 */ /* 0x000fe20000410000 */
[----:B------:R-:W-:-:S03]  /*08f0*/  FMUL.FTZ R14, R14, 0.5 ;  /* 0x3f0000000e0e7820 */ /* 0x000fc60000410000 */
[----:B------:R-:W-:-:S04]  /*0900*/  FFMA R13, -R0, R0, R15 ;  /* 0x00000000000d7223 */ /* 0x000fc8000000010f */
[----:B------:R-:W-:-:S07]  /*0910*/  FFMA R0, R13, R14, R0 ;  /* 0x0000000e0d007223 */ /* 0x000fce0000000000 */
.L_x_8:
[----:B------:R-:W-:Y:S05]  /*0920*/  BSYNC.RECONVERGENT B0 ;  /* 0x0000000000007941 */ /* 0x000fea0003800200 */
.L_x_6:
[----:B------:R-:W-:Y:S01]  /*0930*/  HFMA2 R15, -RZ, RZ, 0.1171875, 0 ;  /* 0x2f800000ff0f7431 */ /* 0x000fe200000001ff */
[C---:B------:R-:W-:Y:S01]  /*0940*/  IADD3 R14, PT, PT, R12.reuse, 0x161f14, R3 ;  /* 0x00161f140c0e7810 */ /* 0x040fe20007ffe003 */
[----:B------:R-:W-:Y:S01]  /*0950*/  IMAD.MOV.U32 R16, RZ, RZ, 0x40000000 ;  /* 0x40000000ff107424 */ /* 0x000fe200078e00ff */
[----:B------:R-:W-:Y:S01]  /*0960*/  IADD3 R13, PT, PT, R12, 0x10974f, R2 ;  /* 0x0010974f0c0d7810 */ /* 0x000fe20007ffe002 */
[----:B------:R-:W-:Y:S01]  /*0970*/  BSSY.RECONVERGENT B0, `(.L_x_9) ;  /* 0x000001a000007945 */ /* 0x000fe20003800200 */
        /* <DEDUP_REMOVED lines=9> */
[C---:B------:R-:W-:Y:S01]  /*0a10*/  VIADD R13, R11.reuse, 0x1 ;  /* 0x000000010b0d7836 */ /* 0x040fe20000000000 */
[----:B------:R-:W-:Y:S02]  /*0a20*/  @P0 IADD3 R13, PT, PT, R11, RZ, RZ ;  /* 0x000000ff0b0d0210 */ /* 0x000fe40007ffe0ff */
[----:B------:R0:W1:Y:S01]  /*0a30*/  MUFU.RSQ R14, R15 ;  /* 0x0000000f000e7308 */ /* 0x0000620000001400 */
[----:B------:R-:W-:-:S04]  /*0a40*/  IADD3 R0, PT, PT, R15, -0xd000000, RZ ;  /* 0xf30000000f007810 */ /* 0x000fc80007ffe0ff */
[----:B------:R-:W-:-:S13]  /*0a50*/  ISETP.GT.U32.AND P1, PT, R0, 0x727fffff, PT ;  /* 0x727fffff0000780c */ /* 0x000fda0003f24070 */
[----:B01----:R-:W-:Y:S05]  /*0a60*/  @!P1 BRA `(.L_x_10) ;  /* 0x0000000000189947 */ /* 0x003fea0003800000 */
[----:B------:R-:W-:Y:S01]  /*0a70*/  BSSY.RECONVERGENT B1, `(.L_x_11) ;  /* 0x0000004000017945 */ /* 0x000fe20003800200 */
[----:B------:R-:W-:Y:S01]  /*0a80*/  IMAD.MOV.U32 R0, RZ, RZ, R15 ;  /* 0x000000ffff007224 */ /* 0x000fe200078e000f */
[----:B------:R-:W-:-:S07]  /*0a90*/  MOV R20, 0xab0 ;  /* 0x00000ab000147802 */ /* 0x000fce0000000f00 */
[----:B------:R-:W-:Y:S05]  /*0aa0*/  CALL.REL.NOINC `($__internal_0_$__cuda_sm20_sqrt_rn_f32_slowpath) ;  /* 0x0000000000547944 */ /* 0x000fea0003c00000 */
[----:B------:R-:W-:Y:S05]  /*0ab0*/  BSYNC.RECONVERGENT B1 ;  /* 0x0000000000017941 */ /* 0x000fea0003800200 */
.L_x_11:
[----:B------:R-:W-:Y:S05]  /*0ac0*/  BRA `(.L_x_12) ;  /* 0x0000000000107947 */ /* 0x000fea0003800000 */
.L_x_10:
[----:B------:R-:W-:Y:S01]  /*0ad0*/  FMUL.FTZ R0, R15, R14 ;  /* 0x0000000e0f007220 */ /* 0x000fe20000410000 */
[----:B------:R-:W-:-:S03]  /*0ae0*/  FMUL.FTZ R14, R14, 0.5 ;  /* 0x3f0000000e0e7820 */ /* 0x000fc60000410000 */
[----:B------:R-:W-:-:S04]  /*0af0*/  FFMA R11, -R0, R0, R15 ;  /* 0x00000000000b7223 */ /* 0x000fc8000000010f */
[----:B------:R-:W-:-:S07]  /*0b00*/  FFMA R0, R11, R14, R0 ;  /* 0x0000000e0b007223 */ /* 0x000fce0000000000 */
.L_x_12:
[----:B------:R-:W-:Y:S05]  /*0b10*/  BSYNC.RECONVERGENT B0 ;  /* 0x0000000000007941 */ /* 0x000fea0003800200 */
.L_x_9:
[----:B------:R-:W-:Y:S01]  /*0b20*/  FSETP.GTU.AND P0, PT, R0, 1, PT ;  /* 0x3f8000000000780b */ /* 0x000fe20003f0c000 */
[----:B------:R-:W-:Y:S01]  /*0b30*/  VIADD R12, R12, 0x2c3e28 ;  /* 0x002c3e280c0c7836 */ /* 0x000fe20000000000 */
[----:B------:R-:W-:-:S11]  /*0b40*/  IADD3 R11, PT, PT, R13, 0x1, RZ ;  /* 0x000000010d0b7810 */ /* 0x000fd60007ffe0ff */
[----:B------:R-:W-:Y:S01]  /*0b50*/  @P0 IADD3 R11, PT, PT, R13, RZ, RZ ;  /* 0x000000ff0d0b0210 */ /* 0x000fe20007ffe0ff */
[----:B------:R-:W-:Y:S06]  /*0b60*/  BRA.U UP0, `(.L_x_13) ;  /* 0xfffffff500587547 */ /* 0x000fec000b83ffff */
[----:B------:R-:W0:Y:S01]  /*0b70*/  LDC.64 R12, c[0x0][0x388] ;  /* 0x0000e200ff0c7b82 */ /* 0x000e220000000a00 */
[----:B------:R-:W-:Y:S01]  /*0b80*/  VIADD R14, R6, 0xc5db7680 ;  /* 0xc5db7680060e7836 */ /* 0x000fe20000000000 */
[----:B------:R-:W-:Y:S01]  /*0b90*/  MOV R15, R7 ;  /* 0x00000007000f7202 */ /* 0x000fe20000000f00 */
[----:B------:R-:W-:Y:S04]  /*0ba0*/  STG.E.64 desc[UR6][R8.64+0x8], R4 ;  /* 0x0000080408007986 */ /* 0x000fe8000c101b06 */
[----:B------:R-:W-:Y:S04]  /*0bb0*/  STG.E.64 desc[UR6][R8.64+0x10], R2 ;  /* 0x0000100208007986 */ /* 0x000fe8000c101b06 */
[----:B------:R-:W-:Y:S01]  /*0bc0*/  STG.E.64 desc[UR6][R8.64], R14 ;  /* 0x0000000e08007986 */ /* 0x000fe2000c101b06 */
[----:B0-----:R-:W-:-:S05]  /*0bd0*/  IMAD.WIDE.U32 R6, R10, 0x4, R12 ;  /* 0x000000040a067825 */ /* 0x001fca00078e000c */
[----:B------:R-:W-:Y:S01]  /*0be0*/  STG.E desc[UR6][R6.64], R11 ;  /* 0x0000000b06007986 */ /* 0x000fe2000c101906 */
[----:B------:R-:W-:Y:S05]  /*0bf0*/  EXIT ;  /* 0x000000000000794d */ /* 0x000fea0003800000 */
        .weak           $__internal_0_$__cuda_sm20_sqrt_rn_f32_slowpath
        .type           $__internal_0_$__cuda_sm20_sqrt_rn_f32_slowpath,@function
        .size           $__internal_0_$__cuda_sm20_sqrt_rn_f32_slowpath,(.L_x_25 - $__internal_0_$__cuda_sm20_sqrt_rn_f32_slowpath)
$__internal_0_$__cuda_sm20_sqrt_rn_f32_slowpath:
[----:B------:R-:W-:-:S13]  /*0c00*/  LOP3.LUT P0, RZ, R0, 0x7fffffff, RZ, 0xc0, !PT ;  /* 0x7fffffff00ff7812 */ /* 0x000fda000780c0ff */
[----:B------:R-:W-:Y:S01]  /*0c10*/  @!P0 IMAD.MOV.U32 R14, RZ, RZ, R0 ;  /* 0x000000ffff0e8224 */ /* 0x000fe200078e0000 */
[----:B------:R-:W-:Y:S06]  /*0c20*/  @!P0 BRA `(.L_x_14) ;  /* 0x0000000000408947 */ /* 0x000fec0003800000 */
[----:B------:R-:W-:-:S13]  /*0c30*/  FSETP.GEU.FTZ.AND P0, PT, R0, RZ, PT ;  /* 0x000000ff0000720b */ /* 0x000fda0003f1e000 */
[----:B------:R-:W-:Y:S01]  /*0c40*/  @!P0 MOV R14, 0x7fffffff ;  /* 0x7fffffff000e8802 */ /* 0x000fe20000000f00 */
[----:B------:R-:W-:Y:S06]  /*0c50*/  @!P0 BRA `(.L_x_14) ;  /* 0x0000000000348947 */ /* 0x000fec0003800000 */
[----:B------:R-:W-:-:S13]  /*0c60*/  FSETP.GTU.FTZ.AND P0, PT, |R0|, +INF , PT ;  /* 0x7f8000000000780b */ /* 0x000fda0003f1c200 */
[----:B------:R-:W-:Y:S01]  /*0c70*/  @P0 FADD.FTZ R14, R0, 1 ;  /* 0x3f800000000e0421 */ /* 0x000fe20000010000 */
[----:B------:R-:W-:Y:S06]  /*0c80*/  @P0 BRA `(.L_x_14) ;  /* 0x0000000000280947 */ /* 0x000fec0003800000 */
[----:B------:R-:W-:-:S13]  /*0c90*/  FSETP.NEU.FTZ.AND P0, PT, |R0|, +INF , PT ;  /* 0x7f8000000000780b */ /* 0x000fda0003f1d200 */
[----:B------:R-:W-:-:S04]  /*0ca0*/  @P0 FFMA R16, R0, 1.84467440737095516160e+19, RZ ;  /* 0x5f80000000100823 */ /* 0x000fc800000000ff */
[----:B------:R-:W0:Y:S02]  /*0cb0*/  @P0 MUFU.RSQ R17, R16 ;  /* 0x0000001000110308 */ /* 0x000e240000001400 */
[----:B0-----:R-:W-:Y:S01]  /*0cc0*/  @P0 FMUL.FTZ R19, R16, R17 ;  /* 0x0000001110130220 */ /* 0x001fe20000410000 */
[----:B------:R-:W-:-:S03]  /*0cd0*/  @P0 FMUL.FTZ R17, R17, 0.5 ;  /* 0x3f00000011110820 */ /* 0x000fc60000410000 */
[----:B------:R-:W-:-:S04]  /*0ce0*/  @P0 FADD.FTZ R14, -R19, -RZ ;  /* 0x800000ff130e0221 */ /* 0x000fc80000010100 */
[----:B------:R-:W-:Y:S01]  /*0cf0*/  @P0 FFMA R18, R19, R14, R16 ;  /* 0x0000000e13120223 */ /* 0x000fe20000000010 */
[----:B------:R-:W-:-:S03]  /*0d00*/  @!P0 IMAD.MOV.U32 R14, RZ, RZ, R0 ;  /* 0x000000ffff0e8224 */ /* 0x000fc600078e0000 */
[----:B------:R-:W-:-:S04]  /*0d10*/  @P0 FFMA R17, R18, R17, R19 ;  /* 0x0000001112110223 */ /* 0x000fc80000000013 */
[----:B------:R-:W-:-:S07]  /*0d20*/  @P0 FMUL.FTZ R14, R17, 2.3283064365386962891e-10 ;  /* 0x2f800000110e0820 */ /* 0x000fce0000410000 */
.L_x_14:
[----:B------:R-:W-:Y:S02]  /*0d30*/  HFMA2 R17, -RZ, RZ, 0, 0 ;  /* 0x00000000ff117431 */ /* 0x000fe400000001ff */
[----:B------:R-:W-:Y:S01]  /*0d40*/  IMAD.MOV.U32 R16, RZ, RZ, R20 ;  /* 0x000000ffff107224 */ /* 0x000fe200078e0014 */
[----:B------:R-:W-:-:S03]  /*0d50*/  MOV R0, R14 ;  /* 0x0000000e00007202 */ /* 0x000fc60000000f00 */
[----:B------:R-:W-:Y:S05]  /*0d60*/  RET.REL.NODEC R16 `(_Z6kernelP17curandStateXORWOWPj) ;  /* 0xfffffff010a47950 */ /* 0x000fea0003c3ffff */
.L_x_15:
[----:B------:R-:W-:-:S00]  /*0d70*/  BRA `(.L_x_15) ;  /* 0xfffffffc00fc7947 */ /* 0x000fc0000383ffff */
[----:B------:R-:W-:-:S00]  /*0d80*/  NOP ;  /* 0x0000000000007918 */ /* 0x000fc00000000000 */
[----:B------:R-:W-:-:S00]  /*0d90*/  NOP ;  /* 0x0000000000007918 */ /* 0x000fc00000000000 */
[----:B------:R-:W-:-:S00]  /*0da0*/  NOP ;  /* 0x0000000000007918 */ /* 0x000fc00000000000 */
[----:B------:R-:W-:-:S00]  /*0db0*/  NOP ;  /* 0x0000000000007918 */ /* 0x000fc00000000000 */
[----:B------:R-:W-:-:S00]  /*0dc0*/  NOP ;  /* 0x0000000000007918 */ /* 0x000fc00000000000 */
[----:B------:R-:W-:-:S00]  /*0dd0*/  NOP ;  /* 0x0000000000007918 */ /* 0x000fc00000000000 */
[----:B------:R-:W-:-:S00]  /*0de0*/  NOP ;  /* 0x0000000000007918 */ /* 0x000fc00000000000 */
[----:B------:R-:W-:-:S00]  /*0df0*/  NOP ;  /* 0x0000000000007918 */ /* 0x000fc00000000000 */
.L_x_25:


//--------------------- .text._Z4initjP17curandStateXORWOW --------------------------
	.section	.text._Z4initjP17curandStateXORWOW,"ax",@progbits
	.align	128
        .global         _Z4initjP17curandStateXORWOW
        .type           _Z4initjP17curandStateXORWOW,@function
        .size           _Z4initjP17curandStateXORWOW,(.L_x_27 - _Z4initjP17curandStateXORWOW)
        .other          _Z4initjP17curandStateXORWOW,@"STO_CUDA_ENTRY STV_DEFAULT"
_Z4initjP17curandStateXORWOW:
.text._Z4initjP17curandStateXORWOW:
[----:B------:R-:W-:Y:S01]  /*0000*/  LDC R1, c[0x0][0x37c] ;  /* 0x0000df00ff017b82 */ /* 0x000fe20000000800 */
[----:B------:R-:W0:Y:S07]  /*0010*/  S2R R0, SR_TID.X ;  /* 0x0000000000007919 */ /* 0x000e2e0000002100 */
[----:B------:R-:W1:Y:S01]  /*0020*/  LDC R4, c[0x0][0x380] ;  /* 0x0000e000ff047b82 */ /* 0x000e620000000800 */
[----:B------:R-:W2:Y:S01]  /*0030*/  LDCU.64 UR4, c[0x0][0x358] ;  /* 0x00006b00ff0477ac */ /* 0x000ea20008000a00 */
[----:B------:R-:W-:Y:S01]  /*0040*/  IMAD.MOV.U32 R9, RZ, RZ, -0x75bd8fc ;  /* 0xf8a42704ff097424 */ /* 0x000fe200078e00ff */
[----:B------:R-:W-:Y:S01]  /*0050*/  BSSY.RECONVERGENT B0, `(.L_x_16) ;  /* 0x00000e7000007945 */ /* 0x000fe20003800200 */
[----:B------:R-:W-:-:S04]  /*0060*/  IMAD.MOV.U32 R10, RZ, RZ, -0x23270784 ;  /* 0xdcd8f87cff0a7424 */ /* 0x000fc800078e00ff */
[----:B------:R-:W0:Y:S08]  /*0070*/  S2UR UR6, SR_CTAID.X ;  /* 0x00000000000679c3 */ /* 0x000e300000002500 */
[----:B------:R-:W3:Y:S01]  /*0080*/  LDC.64 R2, c[0x0][0x388] ;  /* 0x0000e200ff027b82 */ /* 0x000ee20000000a00 */
[----:B-1----:R-:W-:-:S05]  /*0090*/  LOP3.LUT R4, R4, 0xaad26b49, RZ, 0x3c, !PT ;  /* 0xaad26b4904047812 */ /* 0x002fca00078e3cff */
[----:B------:R-:W-:Y:S01]  /*00a0*/  IMAD R4, R4, 0x4182bed5, RZ ;  /* 0x4182bed504047824 */ /* 0x000fe200078e02ff */
[----:B0-----:R-:W-:-:S03]  /*00b0*/  LEA R0, R0, UR6, 0x8 ;  /* 0x0000000600007c11 */ /* 0x001fc6000f8e40ff */
[C---:B------:R-:W-:Y:S01]  /*00c0*/  VIADD R6, R4.reuse, 0xd9f6dc18 ;  /* 0xd9f6dc1804067836 */ /* 0x040fe20000000000 */
[C---:B------:R-:W-:Y:S01]  /*00d0*/  LOP3.LUT R8, R4.reuse, 0x159a55e5, RZ, 0x3c, !PT ;  /* 0x159a55e504087812 */ /* 0x040fe200078e3cff */
[----:B------:R-:W-:Y:S01]  /*00e0*/  VIADD R7, R4, 0x75bcd15 ;  /* 0x075bcd1504077836 */ /* 0x000fe20000000000 */
[----:B------:R-:W-:Y:S01]  /*00f0*/  ISETP.NE.AND P0, PT, R0, RZ, PT ;  /* 0x000000ff0000720c */ /* 0x000fe20003f05270 */
[----:B------:R-:W-:Y:S02]  /*0100*/  VIADD R11, R4, 0x583f19 ;  /* 0x00583f19040b7836 */ /* 0x000fe40000000000 */
[----:B---3--:R-:W-:-:S05]  /*0110*/  IMAD.WIDE.U32 R2, R0, 0x30, R2 ;  /* 0x0000003000027825 */ /* 0x008fca00078e0002 */
[----:B--2---:R0:W-:Y:S04]  /*0120*/  STG.E.64 desc[UR4][R2.64], R6 ;  /* 0x0000000602007986 */ /* 0x0041e8000c101b04 */
[----:B------:R0:W-:Y:S04]  /*0130*/  STG.E.64 desc[UR4][R2.64+0x8], R8 ;  /* 0x0000080802007986 */ /* 0x0001e8000c101b04 */
[----:B------:R0:W-:Y:S01]  /*0140*/  STG.E.64 desc[UR4][R2.64+0x10], R10 ;  /* 0x0000100a02007986 */ /* 0x0001e2000c101b04 */
[----:B------:R-:W-:Y:S05]  /*0150*/  @!P0 BRA `(.L_x_17) ;  /* 0x0000000c00588947 */ /* 0x000fea0003800000 */
[----:B0-----:R-:W-:-:S07]  /*0160*/  CS2R R10, SRZ ;  /* 0x00000000000a7805 */ /* 0x001fce000001ff00 */
.L_x_23:
[----:B0-----:R-:W-:Y:S01]  /*0170*/  LOP3.LUT R2, R0, 0x3, RZ, 0xc0, !PT ;  /* 0x0000000300027812 */ /* 0x001fe200078ec0ff */
[----:B------:R-:W-:Y:S03]  /*0180*/  BSSY.RECONVERGENT B1, `(.L_x_18) ;  /* 0x00000cd000017945 */ /* 0x000fe60003800200 */
[----:B------:R-:W-:-:S04]  /*0190*/  ISETP.NE.U32.AND P0, PT, R2, RZ, PT ;  /* 0x000000ff0200720c */ /* 0x000fc80003f05070 */
[----:B------:R-:W-:-:S13]  /*01a0*/  ISETP.NE.AND.EX P0, PT, RZ, RZ, PT, P0 ;  /* 0x000000ffff00720c */ /* 0x000fda0003f05300 */
[----:B------:R-:W-:Y:S05]  /*01b0*/  @!P0 BRA `(.L_x_19) ;  /* 0x0000000c00248947 */ /* 0x000fea0003800000 */
[----:B------:R-:W0:Y:S01]  /*01c0*/  LDC.64 R6, c[0x4][RZ] ;  /* 0x01000000ff067b82 */ /* 0x000e220000000a00 */
[----:B------:R-:W-:Y:S02]  /*01d0*/  IMAD.MOV.U32 R12, RZ, RZ, RZ ;  /* 0x000000ffff0c7224 */ /* 0x000fe400078e00ff */
[----:B0-----:R-:W-:-:S07]  /*01e0*/  IMAD.WIDE.U32 R6, R10, 0xc80, R6 ;  /* 0x00000c800a067825 */ /* 0x001fce00078e0006 */
.L_x_22:
[----:B0-----:R-:W-:Y:S01]  /*01f0*/  IMAD.MOV.U32 R13, RZ, RZ, RZ ;  /* 0x000000ffff0d7224 */ /* 0x001fe200078e00ff */
[----:B------:R-:W-:Y:S01]  /*0200*/  CS2R R2, SRZ ;  /* 0x0000000000027805 */ /* 0x000fe2000001ff00 */
[----:B------:R-:W-:Y:S01]  /*0210*/  IMAD.MOV.U32 R15, RZ, RZ, RZ ;  /* 0x000000ffff0f7224 */ /* 0x000fe200078e00ff */
[----:B------:R-:W-:-:S07]  /*0220*/  CS2R R4, SRZ ;  /* 0x0000000000047805 */ /* 0x000fce000001ff00 */
.L_x_21:
[----:B------:R-:W0:Y:S01]  /*0230*/  S2R R14, SR_TID.X ;  /* 0x00000000000e7919 */ /* 0x000e220000002100 */
[----:B------:R-:W1:Y:S01]  /*0240*/  LDC.64 R8, c[0x0][0x388] ;  /* 0x0000e200ff087b82 */ /* 0x000e620000000a00 */
[----:B0-----:R-:W-:-:S05]  /*0250*/  LEA R17, R14, UR6, 0x8 ;  /* 0x000000060e117c11 */ /* 0x001fca000f8e40ff */
[----:B-1----:R-:W-:-:S04]  /*0260*/  IMAD.WIDE.U32 R8, R17, 0x30, R8 ;  /* 0x0000003011087825 */ /* 0x002fc800078e0008 */
[----:B------:R-:W-:-:S05]  /*0270*/  IMAD.WIDE.U32 R8, R15, 0x4, R8 ;  /* 0x000000040f087825 */ /* 0x000fca00078e0008 */
[----:B------:R0:W5:Y:S01]  /*0280*/  LDG.E R16, desc[UR4][R8.64+0x4] ;  /* 0x0000040408107981 */ /* 0x000162000c1e1900 */
[----:B------:R-:W-:-:S07]  /*0290*/  IMAD.MOV.U32 R17, RZ, RZ, RZ ;  /* 0x000000ffff117224 */ /* 0x000fce00078e00ff */
.L_x_20:
[----:B-----5:R-:W-:Y:S01]  /*02a0*/  SHF.R.U32.HI R24, RZ, R17, R16 ;  /* 0x00000011ff187219 */ /* 0x020fe20000011610 */
[----:B0-----:R-:W-:-:S03]  /*02b0*/  IMAD.SHL.U32 R8, R15, 0x20, RZ ;  /* 0x000000200f087824 */ /* 0x001fc600078e00ff */
[----:B------:R-:W-:Y:S01]  /*02c0*/  LOP3.LUT R9, R24, 0x1, RZ, 0xc0, !PT ;  /* 0x0000000118097812 */ /* 0x000fe200078ec0ff */
[----:B------:R-:W-:-:S03]  /*02d0*/  IMAD.IADD R8, R8, 0x1, R17 ;  /* 0x0000000108087824 */ /* 0x000fc600078e0211 */
[----:B------:R-:W-:Y:S01]  /*02e0*/  ISETP.NE.U32.AND P0, PT, R9, 0x1, PT ;  /* 0x000000010900780c */ /* 0x000fe20003f05070 */
[----:B------:R-:W-:-:S03]  /*02f0*/  IMAD R9, R8, 0x5, RZ ;  /* 0x0000000508097824 */ /* 0x000fc600078e02ff */
[----:B------:R-:W-:Y:S01]  /*0300*/  R2P PR, R24, 0x7e ;  /* 0x0000007e18007804 */ /* 0x000fe20000000000 */
[----:B------:R-:W-:-:S08]  /*0310*/  IMAD.WIDE.U32 R8, R9, 0x4, R6 ;  /* 0x0000000409087825 */ /* 0x000fd000078e0006 */
[----:B------:R-:W2:Y:S04]  /*0320*/  @!P0 LDG.E R18, desc[UR4][R8.64] ;  /* 0x0000000408128981 */ /* 0x000ea8000c1e1900 */
[----:B------:R-:W3:Y:S04]  /*0330*/  @P1 LDG.E R22, desc[UR4][R8.64+0x14] ;  /* 0x0000140408161981 */ /* 0x000ee8000c1e1900 */
[----:B------:R-:W4:Y:S04]  /*0340*/  @!P0 LDG.E R20, desc[UR4][R8.64+0x10] ;  /* 0x0000100408148981 */ /* 0x000f28000c1e1900 */
[----:B------:R-:W4:Y:S04]  /*0350*/  @P2 LDG.E R28, desc[UR4][R8.64+0x28] ;  /* 0x00002804081c2981 */ /* 0x000f28000c1e1900 */
[----:B------:R-:W4:Y:S04]  /*0360*/  @P1 LDG.E R26, desc[UR4][R8.64+0x24] ;  /* 0x00002404081a1981 */ /* 0x000f28000c1e1900 */
[----:B------:R-:W4:Y:S04]  /*0370*/  @P3 LDG.E R21, desc[UR4][R8.64+0x3c] ;  /* 0x00003c0408153981 */ /* 0x000f28000c1e1900 */
[----:B------:R-:W4:Y:S04]  /*0380*/  @P2 LDG.E R19, desc[UR4][R8.64+0x38] ;  /* 0x0000380408132981 */ /* 0x000f28000c1e1900 */
[----:B------:R-:W4:Y:S04]  /*0390*/  @P4 LDG.E R23, desc[UR4][R8.64+0x50] ;  /* 0x0000500408174981 */ /* 0x000f28000c1e1900 */
[----:B------:R-:W4:Y:S01]  /*03a0*/  @P1 LDG.E R25, desc[UR4][R8.64+0x20] ;  /* 0x0000200408191981 */ /* 0x000f22000c1e1900 */
[----:B--2---:R-:W-:-:S03]  /*03b0*/  @!P0 LOP3.LUT R13, R13, R18, RZ, 0x3c, !PT ;  /* 0x000000120d0d8212 */ /* 0x004fc600078e3cff */
[----:B------:R-:W2:Y:S01]  /*03c0*/  @!P0 LDG.E R18, desc[UR4][R8.64+0x8] ;  /* 0x0000080408128981 */ /* 0x000ea2000c1e1900 */
[----:B---3--:R-:W-:-:S03]  /*03d0*/  @P1 LOP3.LUT R13, R13, R22, RZ, 0x3c, !PT ;  /* 0x000000160d0d1212 */ /* 0x008fc600078e3cff */
[----:B------:R-:W3:Y:S01]  /*03e0*/  @P3 LDG.E R22, desc[UR4][R8.64+0x4c] ;  /* 0x00004c0408163981 */ /* 0x000ee2000c1e1900 */
[----:B----4-:R-:W-:-:S03]  /*03f0*/  @!P0 LOP3.LUT R3, R3, R20, RZ, 0x3c, !PT ;  /* 0x0000001403038212 */ /* 0x010fc600078e3cff */
[----:B------:R-:W4:Y:S01]  /*0400*/  @P1 LDG.E R20, desc[UR4][R8.64+0x1c] ;  /* 0x00001c0408141981 */ /* 0x000f22000c1e1900 */
[----:B------:R-:W-:Y:S02]  /*0410*/  @P2 LOP3.LUT R13, R13, R28, RZ, 0x3c, !PT ;  /* 0x0000001c0d0d2212 */ /* 0x000fe400078e3cff */
[----:B------:R-:W-:Y:S02]  /*0420*/  @P1 LOP3.LUT R3, R3, R26, RZ, 0x3c, !PT ;  /* 0x0000001a03031212 */ /* 0x000fe400078e3cff */
[----:B------:R-:W4:Y:S01]  /*0430*/  @P5 LDG.E R26, desc[UR4][R8.64+0x64] ;  /* 0x00006404081a5981 */ /* 0x000f22000c1e1900 */
[----:B------:R-:W-:-:S03]  /*0440*/  @P3 LOP3.LUT R13, R13, R21, RZ, 0x3c, !PT ;  /* 0x000000150d0d3212 */ /* 0x000fc600078e3cff */
[----:B------:R-:W4:Y:S01]  /*0450*/  @!P0 LDG.E R21, desc[UR4][R8.64+0xc] ;  /* 0x00000c0408158981 */ /* 0x000f22000c1e1900 */
[----:B------:R-:W-:-:S03]  /*0460*/  @P2 LOP3.LUT R3, R3, R19, RZ, 0x3c, !PT ;  /* 0x0000001303032212 */ /* 0x000fc600078e3cff */
[----:B------:R-:W4:Y:S01]  /*0470*/  @!P0 LDG.E R19, desc[UR4][R8.64+0x4] ;  /* 0x0000040408138981 */ /* 0x000f22000c1e1900 */
[----:B------:R-:W-:-:S03]  /*0480*/  @P4 LOP3.LUT R13, R13, R23, RZ, 0x3c, !PT ;  /* 0x000000170d0d4212 */ /* 0x000fc600078e3cff */
[----:B------:R-:W4:Y:S01]  /*0490*/  @P1 LDG.E R23, desc[UR4][R8.64+0x18] ;  /* 0x0000180408171981 */ /* 0x000f22000c1e1900 */
[----:B--2---:R-:W-:-:S03]  /*04a0*/  @!P0 LOP3.LUT R5, R5, R18, RZ, 0x3c, !PT ;  /* 0x0000001205058212 */ /* 0x004fc600078e3cff */
[----:B------:R-:W2:Y:S01]  /*04b0*/  @P2 LDG.E R18, desc[UR4][R8.64+0x30] ;  /* 0x0000300408122981 */ /* 0x000ea2000c1e1900 */
[----:B---3--:R-:W-:-:S03]  /*04c0*/  @P3 LOP3.LUT R3, R3, R22, RZ, 0x3c, !PT ;  /* 0x0000001603033212 */ /* 0x008fc600078e3cff */
[----:B------:R-:W3:Y:S01]  /*04d0*/  @P4 LDG.E R22, desc[UR4][R8.64+0x60] ;  /* 0x0000600408164981 */ /* 0x000ee2000c1e1900 */
[----:B----4-:R-:W-:-:S03]  /*04e0*/  @P1 LOP3.LUT R5, R5, R20, RZ, 0x3c, !PT ;  /* 0x0000001405051212 */ /* 0x010fc600078e3cff */
[----:B------:R-:W4:Y:S01]  /*04f0*/  @P3 LDG.E R20, desc[UR4][R8.64+0x44] ;  /* 0x0000440408143981 */ /* 0x000f22000c1e1900 */
[----:B------:R-:W-:-:S03]  /*0500*/  @P5 LOP3.LUT R13, R13, R26, RZ, 0x3c, !PT ;  /* 0x0000001a0d0d5212 */ /* 0x000fc600078e3cff */
[----:B------:R-:W4:Y:S01]  /*0510*/  @P6 LDG.E R26, desc[UR4][R8.64+0x78] ;  /* 0x00007804081a6981 */ /* 0x000f22000c1e1900 */
[----:B------:R-:W-:-:S03]  /*0520*/  @!P0 LOP3.LUT R2, R2, R21, RZ, 0x3c, !PT ;  /* 0x0000001502028212 */ /* 0x000fc600078e3cff */
[----:B------:R-:W4:Y:S01]  /*0530*/  @P2 LDG.E R21, desc[UR4][R8.64+0x34] ;  /* 0x0000340408152981 */ /* 0x000f22000c1e1900 */
[----:B------:R-:W-:-:S03]  /*0540*/  @!P0 LOP3.LUT R4, R4, R19, RZ, 0x3c, !PT ;  /* 0x0000001304048212 */ /* 0x000fc600078e3cff */
[----:B------:R-:W4:Y:S01]  /*0550*/  @P2 LDG.E R19, desc[UR4][R8.64+0x2c] ;  /* 0x00002c0408132981 */ /* 0x000f22000c1e1900 */
[----:B------:R-:W-:Y:S02]  /*0560*/  @P1 LOP3.LUT R2, R2, R25, RZ, 0x3c, !PT ;  /* 0x0000001902021212 */ /* 0x000fe400078e3cff */
[----:B------:R-:W-:Y:S01]  /*0570*/  @P1 LOP3.LUT R4, R4, R23, RZ, 0x3c, !PT ;  /* 0x0000001704041212 */ /* 0x000fe200078e3cff */
[----:B------:R-:W4:Y:S04]  /*0580*/  @P3 LDG.E R25, desc[UR4][R8.64+0x48] ;  /* 0x0000480408193981 */ /* 0x000f28000c1e1900 */
[----:B------:R-:W4:Y:S01]  /*0590*/  @P3 LDG.E R23, desc[UR4][R8.64+0x40] ;  /* 0x0000400408173981 */ /* 0x000f22000c1e1900 */
[----:B------:R-:W-:Y:S02]  /*05a0*/  LOP3.LUT P0, RZ, R24, 0x80, RZ, 0xc0, !PT ;  /* 0x0000008018ff7812 */ /* 0x000fe4000780c0ff */
[----:B--2---:R-:W-:-:S02]  /*05b0*/  @P2 LOP3.LUT R5, R5, R18, RZ, 0x3c, !PT ;  /* 0x0000001205052212 */ /* 0x004fc400078e3cff */
[----:B------:R-:W2:Y:S01]  /*05c0*/  @P4 LDG.E R18, desc[UR4][R8.64+0x58] ;  /* 0x0000580408124981 */ /* 0x000ea2000c1e1900 */
[----:B---3--:R-:W-:-:S03]  /*05d0*/  @P4 LOP3.LUT R3, R3, R22, RZ, 0x3c, !PT ;  /* 0x0000001603034212 */ /* 0x008fc600078e3cff */
[----:B------:R-:W3:Y:S01]  /*05e0*/  @P5 LDG.E R22, desc[UR4][R8.64+0x74] ;  /* 0x0000740408165981 */ /* 0x000ee2000c1e1900 */
[----:B----4-:R-:W-:-:S03]  /*05f0*/  @P3 LOP3.LUT R5, R5, R20, RZ, 0x3c, !PT ;  /* 0x0000001405053212 */ /* 0x010fc600078e3cff */
[----:B------:R-:W4:Y:S01]  /*0600*/  @P5 LDG.E R20, desc[UR4][R8.64+0x6c] ;  /* 0x00006c0408145981 */ /* 0x000f22000c1e1900 */
[----:B------:R-:W-:-:S03]  /*0610*/  @P6 LOP3.LUT R13, R13, R26, RZ, 0x3c, !PT ;  /* 0x0000001a0d0d6212 */ /* 0x000fc600078e3cff */
        /* <DEDUP_REMOVED lines=9> */
[----:B--2---:R-:W-:-:S03]  /*06b0*/  @P4 LOP3.LUT R5, R5, R18, RZ, 0x3c, !PT ;  /* 0x0000001205054212 */ /* 0x004fc600078e3cff */
        /* <DEDUP_REMOVED lines=15> */
[----:B--2---:R-:W-:-:S04]  /*07b0*/  @P6 LOP3.LUT R5, R5, R18, RZ, 0x3c, !PT ;  /* 0x0000001205056212 */ /* 0x004fc800078e3cff */
[----:B---3--:R-:W-:Y:S02]  /*07c0*/  @P0 LOP3.LUT R5, R5, R22, RZ, 0x3c, !PT ;  /* 0x0000001605050212 */ /* 0x008fe400078e3cff */
[----:B----4-:R-:W-:-:S04]  /*07d0*/  @P6 LOP3.LUT R3, R3, R20, RZ, 0x3c, !PT ;  /* 0x0000001403036212 */ /* 0x010fc800078e3cff */
[----:B------:R-:W-:Y:S02]  /*07e0*/  @P0 LOP3.LUT R3, R3, R26, RZ, 0x3c, !PT ;  /* 0x0000001a03030212 */ /* 0x000fe400078e3cff */
[----:B------:R-:W-:Y:S02]  /*07f0*/  @P6 LOP3.LUT R2, R2, R21, RZ, 0x3c, !PT ;  /* 0x0000001502026212 */ /* 0x000fe400078e3cff */
[----:B------:R-:W-:Y:S02]  /*0800*/  @P6 LOP3.LUT R4, R4, R19, RZ, 0x3c, !PT ;  /* 0x0000001304046212 */ /* 0x000fe400078e3cff */
[----:B------:R-:W-:Y:S02]  /*0810*/  @P0 LOP3.LUT R2, R2, R25, RZ, 0x3c, !PT ;  /* 0x0000001902020212 */ /* 0x000fe400078e3cff */
[----:B------:R-:W-:Y:S02]  /*0820*/  @P0 LOP3.LUT R4, R4, R23, RZ, 0x3c, !PT ;  /* 0x0000001704040212 */ /* 0x000fe400078e3cff */
[----:B------:R-:W-:-:S13]  /*0830*/  R2P PR, R24.B1, 0x7f ;  /* 0x0000007f18007804 */ /* 0x000fda0000001000 */
[----:B------:R-:W2:Y:S04]  /*0840*/  @P0 LDG.E R18, desc[UR4][R8.64+0xa0] ;  /* 0x0000a00408120981 */ /* 0x000ea8000c1e1900 */
[----:B------:R-:W3:Y:S04]  /*0850*/  @P1 LDG.E R20, desc[UR4][R8.64+0xb4] ;  /* 0x0000b40408141981 */ /* 0x000ee8000c1e1900 */
[----:B------:R-:W4:Y:S04]  /*0860*/  @P2 LDG.E R26, desc[UR4][R8.64+0xc8] ;  /* 0x0000c804081a2981 */ /* 0x000f28000c1e1900 */
[----:B------:R-:W4:Y:S04]  /*0870*/  @P3 LDG.E R28, desc[UR4][R8.64+0xdc] ;  /* 0x0000dc04081c3981 */ /* 0x000f28000c1e1900 */
[----:B------:R-:W4:Y:S04]  /*0880*/  @P0 LDG.E R19, desc[UR4][R8.64+0xa4] ;  /* 0x0000a40408130981 */ /* 0x000f28000c1e1900 */
[----:B------:R-:W4:Y:S04]  /*0890*/  @P0 LDG.E R22, desc[UR4][R8.64+0xb0] ;  /* 0x0000b00408160981 */ /* 0x000f28000c1e1900 */
[----:B------:R-:W4:Y:S04]  /*08a0*/  @P4 LDG.E R25, desc[UR4][R8.64+0xf0] ;  /* 0x0000f00408194981 */ /* 0x000f28000c1e1900 */
[----:B------:R-:W4:Y:S04]  /*08b0*/  @P0 LDG.E R21, desc[UR4][R8.64+0xac] ;  /* 0x0000ac0408150981 */ /* 0x000f28000c1e1900 */
[----:B------:R-:W4:Y:S01]  /*08c0*/  @P1 LDG.E R23, desc[UR4][R8.64+0xb8] ;  /* 0x0000b80408171981 */ /* 0x000f22000c1e1900 */
[----:B--2---:R-:W-:-:S03]  /*08d0*/  @P0 LOP3.LUT R13, R13, R18, RZ, 0x3c, !PT ;  /* 0x000000120d0d0212 */ /* 0x004fc600078e3cff */
[----:B------:R-:W2:Y:S01]  /*08e0*/  @P1 LDG.E R18, desc[UR4][R8.64+0xbc] ;  /* 0x0000bc0408121981 */ /* 0x000ea2000c1e1900 */
[----:B---3--:R-:W-:-:S03]  /*08f0*/  @P1 LOP3.LUT R13, R13, R20, RZ, 0x3c, !PT ;  /* 0x000000140d0d1212 */ /* 0x008fc600078e3cff */
[----:B------:R-:W3:Y:S01]  /*0900*/  @P0 LDG.E R20, desc[UR4][R8.64+0xa8] ;  /* 0x0000a80408140981 */ /* 0x000ee2000c1e1900 */
[----:B----4-:R-:W-:-:S03]  /*0910*/  @P2 LOP3.LUT R13, R13, R26, RZ, 0x3c, !PT ;  /* 0x0000001a0d0d2212 */ /* 0x010fc600078e3cff */
[----:B------:R-:W4:Y:S01]  /*0920*/  @P5 LDG.E R26, desc[UR4][R8.64+0x104] ;  /* 0x00010404081a5981 */ /* 0x000f22000c1e1900 */
[----:B------:R-:W-:Y:S02]  /*0930*/  @P3 LOP3.LUT R13, R13, R28, RZ, 0x3c, !PT ;  /* 0x0000001c0d0d3212 */ /* 0x000fe400078e3cff */
[----:B------:R-:W-:Y:S02]  /*0940*/  @P0 LOP3.LUT R4, R4, R19, RZ, 0x3c, !PT ;  /* 0x0000001304040212 */ /* 0x000fe400078e3cff */
        /* <DEDUP_REMOVED lines=9> */
[----:B---3--:R-:W-:-:S03]  /*09e0*/  @P0 LOP3.LUT R5, R5, R20, RZ, 0x3c, !PT ;  /* 0x0000001405050212 */ /* 0x008fc600078e3cff */
[----:B------:R-:W3:Y:S01]  /*09f0*/  @P1 LDG.E R20, desc[UR4][R8.64+0xc4] ;  /* 0x0000c40408141981 */ /* 0x000ee2000c1e1900 */
[----:B--2---:R-:W-:-:S03]  /*0a00*/  @P1 LOP3.LUT R5, R5, R18, RZ, 0x3c, !PT ;  /* 0x0000001205051212 */ /* 0x004fc600078e3cff */
[----:B------:R-:W2:Y:S01]  /*0a10*/  @P3 LDG.E R18, desc[UR4][R8.64+0xe4] ;  /* 0x0000e40408123981 */ /* 0x000ea2000c1e1900 */
[----:B------:R-:W-:Y:S02]  /*0a20*/  LOP3.LUT P0, RZ, R24, 0x8000, RZ, 0xc0, !PT ;  /* 0x0000800018ff7812 */ /* 0x000fe4000780c0ff */
[----:B----4-:R-:W-:Y:S01]  /*0a30*/  @P5 LOP3.LUT R13, R13, R26, RZ, 0x3c, !PT ;  /* 0x0000001a0d0d5212 */ /* 0x010fe200078e3cff */
[----:B------:R-:W4:Y:S04]  /*0a40*/  @P2 LDG.E R24, desc[UR4][R8.64+0xd8] ;  /* 0x0000d80408182981 */ /* 0x000f28000c1e1900 */
[----:B------:R-:W4:Y:S01]  /*0a50*/  @P6 LDG.E R26, desc[UR4][R8.64+0x118] ;  /* 0x00011804081a6981 */ /* 0x000f22000c1e1900 */
[----:B------:R-:W-:Y:S02]  /*0a60*/  @P1 LOP3.LUT R2, R2, R19, RZ, 0x3c, !PT ;  /* 0x0000001302021212 */ /* 0x000fe400078e3cff */
[----:B------:R-:W-:Y:S01]  /*0a70*/  @P2 LOP3.LUT R5, R5, R22, RZ, 0x3c, !PT ;  /* 0x0000001605052212 */ /* 0x000fe200078e3cff */
[----:B------:R-:W4:Y:S04]  /*0a80*/  @P3 LDG.E R19, desc[UR4][R8.64+0xe8] ;  /* 0x0000e80408133981 */ /* 0x000f28000c1e1900 */
[----:B------:R-:W4:Y:S01]  /*0a90*/  @P4 LDG.E R22, desc[UR4][R8.64+0xf8] ;  /* 0x0000f80408164981 */ /* 0x000f22000c1e1900 */
[----:B------:R-:W-:-:S03]  /*0aa0*/  @P2 LOP3.LUT R4, R4, R21, RZ, 0x3c, !PT ;  /* 0x0000001504042212 */ /* 0x000fc600078e3cff */
[----:B------:R-:W4:Y:S01]  /*0ab0*/  @P4 LDG.E R21, desc[UR4][R8.64+0xf4] ;  /* 0x0000f40408154981 */ /* 0x000f22000c1e1900 */
[----:B------:R-:W-:-:S03]  /*0ac0*/  @P2 LOP3.LUT R2, R2, R23, RZ, 0x3c, !PT ;  /* 0x0000001702022212 */ /* 0x000fc600078e3cff */
[----:B------:R-:W4:Y:S01]  /*0ad0*/  @P4 LDG.E R23, desc[UR4][R8.64+0xfc] ;  /* 0x0000fc0408174981 */ /* 0x000f22000c1e1900 */
[----:B------:R-:W-:-:S03]  /*0ae0*/  @P3 LOP3.LUT R4, R4, R25, RZ, 0x3c, !PT ;  /* 0x0000001904043212 */ /* 0x000fc600078e3cff */
[----:B------:R-:W4:Y:S04]  /*0af0*/  @P5 LDG.E R25, desc[UR4][R8.64+0x108] ;  /* 0x0001080408195981 */ /* 0x000f28000c1e1900 */
[----:B------:R-:W4:Y:S01]  /*0b00*/  @P0 LDG.E R27, desc[UR4][R8.64+0x138] ;  /* 0x00013804081b0981 */ /* 0x000f22000c1e1900 */
[----:B---3--:R-:W-:-:S03]  /*0b10*/  @P1 LOP3.LUT R3, R3, R20, RZ, 0x3c, !PT ;  /* 0x0000001403031212 */ /* 0x008fc600078e3cff */
[----:B------:R-:W3:Y:S01]  /*0b20*/  @P3 LDG.E R20, desc[UR4][R8.64+0xec] ;  /* 0x0000ec0408143981 */ /* 0x000ee2000c1e1900 */
[----:B--2---:R-:W-:-:S03]  /*0b30*/  @P3 LOP3.LUT R5, R5, R18, RZ, 0x3c, !PT ;  /* 0x0000001205053212 */ /* 0x004fc600078e3cff */
[----:B------:R-:W2:Y:S01]  /*0b40*/  @P5 LDG.E R18, desc[UR4][R8.64+0x10c] ;  /* 0x00010c0408125981 */ /* 0x000ea2000c1e1900 */
        /* <DEDUP_REMOVED lines=22> */
[----:B------:R-:W-:-:S05]  /*0cb0*/  VIADD R17, R17, 0x10 ;  /* 0x0000001011117836 */ /* 0x000fca0000000000 */
[----:B------:R-:W-:Y:S02]  /*0cc0*/  ISETP.NE.AND P1, PT, R17, 0x20, PT ;  /* 0x000000201100780c */ /* 0x000fe40003f25270 */
[----:B------:R-:W-:Y:S02]  /*0cd0*/  @P5 LOP3.LUT R2, R2, R19, RZ, 0x3c, !PT ;  /* 0x0000001302025212 */ /* 0x000fe400078e3cff */
[----:B------:R-:W-:Y:S02]  /*0ce0*/  @P6 LOP3.LUT R4, R4, R21, RZ, 0x3c, !PT ;  /* 0x0000001504046212 */ /* 0x000fe400078e3cff */
[----:B------:R-:W-:Y:S02]  /*0cf0*/  @P6 LOP3.LUT R5, R5, R22, RZ, 0x3c, !PT ;  /* 0x0000001605056212 */ /* 0x000fe400078e3cff */
[----:B------:R-:W-:Y:S02]  /*0d00*/  @P6 LOP3.LUT R2, R2, R23, RZ, 0x3c, !PT ;  /* 0x0000001702026212 */ /* 0x000fe400078e3cff */
[----:B------:R-:W-:-:S02]  /*0d10*/  @P0 LOP3.LUT R4, R4, R25, RZ, 0x3c, !PT ;  /* 0x0000001904040212 */ /* 0x000fc400078e3cff */
[----:B------:R-:W-:Y:S02]  /*0d20*/  @P0 LOP3.LUT R2, R2, R27, RZ, 0x3c, !PT ;  /* 0x0000001b02020212 */ /* 0x000fe400078e3cff */
[----:B---3--:R-:W-:-:S04]  /*0d30*/  @P5 LOP3.LUT R3, R3, R20, RZ, 0x3c, !PT ;  /* 0x0000001403035212 */ /* 0x008fc800078e3cff */
[----:B--2---:R-:W-:Y:S02]  /*0d40*/  @P6 LOP3.LUT R3, R3, R18, RZ, 0x3c, !PT ;  /* 0x0000001203036212 */ /* 0x004fe400078e3cff */
[----:B----4-:R-:W-:Y:S02]  /*0d50*/  @P0 LOP3.LUT R5, R5, R24, RZ, 0x3c, !PT ;  /* 0x0000001805050212 */ /* 0x010fe400078e3cff */
[----:B------:R-:W-:Y:S01]  /*0d60*/  @P0 LOP3.LUT R3, R3, R26, RZ, 0x3c, !PT ;  /* 0x0000001a03030212 */ /* 0x000fe200078e3cff */
[----:B------:R-:W-:Y:S06]  /*0d70*/  @P1 BRA `(.L_x_20) ;  /* 0xfffffff400481947 */ /* 0x000fec000383ffff */
[----:B------:R-:W-:-:S05]  /*0d80*/  VIADD R15, R15, 0x1 ;  /* 0x000000010f0f7836 */ /* 0x000fca0000000000 */
[----:B------:R-:W-:-:S13]  /*0d90*/  ISETP.NE.AND P0, PT, R15, 0x5, PT ;  /* 0x000000050f00780c */ /* 0x000fda0003f05270 */
[----:B------:R-:W-:Y:S05]  /*0da0*/  @P0 BRA `(.L_x_21) ;  /* 0xfffffff400200947 */ /* 0x000fea000383ffff */
[----:B------:R-:W0:Y:S01]  /*0db0*/  LDC.64 R8, c[0x0][0x388] ;  /* 0x0000e200ff087b82 */ /* 0x000e220000000a00 */
[----:B------:R-:W-:Y:S01]  /*0dc0*/  LEA R15, R14, UR6, 0x8 ;  /* 0x000000060e0f7c11 */ /* 0x000fe2000f8e40ff */
[----:B------:R-:W-:-:S04]  /*0dd0*/  VIADD R12, R12, 0x1 ;  /* 0x000000010c0c7836 */ /* 0x000fc80000000000 */
[----:B0-----:R-:W-:Y:S01]  /*0de0*/  IMAD.WIDE.U32 R8, R15, 0x30, R8 ;  /* 0x000000300f087825 */ /* 0x001fe200078e0008 */
[----:B------:R-:W-:-:S04]  /*0df0*/  LOP3.LUT R15, R0, 0x3, RZ, 0xc0, !PT ;  /* 0x00000003000f7812 */ /* 0x000fc800078ec0ff */
[----:B------:R0:W-:Y:S01]  /*0e00*/  STG.E.64 desc[UR4][R8.64+0x8], R4 ;  /* 0x0000080408007986 */ /* 0x0001e2000c101b04 */
[----:B------:R-:W-:-:S03]  /*0e10*/  ISETP.GE.U32.AND P0, PT, R12, R15, PT ;  /* 0x0000000f0c00720c */ /* 0x000fc60003f06070 */
[----:B------:R0:W-:Y:S04]  /*0e20*/  STG.E.64 desc[UR4][R8.64+0x10], R2 ;  /* 0x0000100208007986 */ /* 0x0001e8000c101b04 */
[----:B------:R0:W-:Y:S06]  /*0e30*/  STG.E desc[UR4][R8.64+0x4], R13 ;  /* 0x0000040d08007986 */ /* 0x0001ec000c101904 */
[----:B------:R-:W-:Y:S05]  /*0e40*/  @!P0 BRA `(.L_x_22) ;  /* 0xfffffff000e88947 */ /* 0x000fea000383ffff */
.L_x_19:
[----:B------:R-:W-:Y:S05]  /*0e50*/  BSYNC.RECONVERGENT B1 ;  /* 0x0000000000017941 */ /* 0x000fea0003800200 */
.L_x_18:
[----:B------:R-:W-:Y:S01]  /*0e60*/  ISETP.GT.U32.AND P0, PT, R0, 0x3, PT ;  /* 0x000000030000780c */ /* 0x000fe20003f04070 */
[----:B------:R-:W-:Y:S01]  /*0e70*/  VIADD R10, R10, 0x1 ;  /* 0x000000010a0a7836 */ /* 0x000fe20000000000 */
[--C-:B------:R-:W-:Y:S02]  /*0e80*/  SHF.R.U64 R0, R0, 0x2, R11.reuse ;  /* 0x0000000200007819 */ /* 0x100fe4000000120b */
[----:B------:R-:W-:Y:S02]  /*0e90*/  ISETP.GT.U32.AND.EX P0, PT, R11, RZ, PT, P0 ;  /* 0x000000ff0b00720c */ /* 0x000fe40003f04100 */
[----:B------:R-:W-:-:S11]  /*0ea0*/  SHF.R.U32.HI R11, RZ, 0x2, R11 ;  /* 0x00000002ff0b7819 */ /* 0x000fd6000001160b */
[----:B------:R-:W-:Y:S05]  /*0eb0*/  @P0 BRA `(.L_x_23) ;  /* 0xfffffff000ac0947 */ /* 0x000fea000383ffff */
.L_x_17:
[----:B------:R-:W-:Y:S05]  /*0ec0*/  BSYNC.RECONVERGENT B0 ;  /* 0x0000000000007941 */ /* 0x000fea0003800200 */
.L_x_16:
[----:B------:R-:W1:Y:S01]  /*0ed0*/  S2R R0, SR_TID.X ;  /* 0x0000000000007919 */ /* 0x000e620000002100 */
[----:B0-----:R-:W0:Y:S01]  /*0ee0*/  LDC.64 R2, c[0x0][0x388] ;  /* 0x0000e200ff027b82 */ /* 0x001e220000000a00 */
[----:B-1----:R-:W-:-:S05]  /*0ef0*/  LEA R5, R0, UR6, 0x8 ;  /* 0x0000000600057c11 */ /* 0x002fca000f8e40ff */
[----:B0-----:R-:W-:-:S05]  /*0f00*/  IMAD.WIDE.U32 R2, R5, 0x30, R2 ;  /* 0x0000003005027825 */ /* 0x001fca00078e0002 */
[----:B------:R-:W-:Y:S04]  /*0f10*/  STG.E.64 desc[UR4][R2.64+0x18], RZ ;  /* 0x000018ff02007986 */ /* 0x000fe8000c101b04 */
[----:B------:R-:W-:Y:S04]  /*0f20*/  STG.E desc[UR4][R2.64+0x20], RZ ;  /* 0x000020ff02007986 */ /* 0x000fe8000c101904 */
[----:B------:R-:W-:Y:S01]  /*0f30*/  STG.E.64 desc[UR4][R2.64+0x28], RZ ;  /* 0x000028ff02007986 */ /* 0x000fe2000c101b04 */
[----:B------:R-:W-:Y:S05]  /*0f40*/  EXIT ;  /* 0x000000000000794d */ /* 0x000fea0003800000 */
.L_x_24:
        /* <DEDUP_REMOVED lines=11> */
.L_x_27:


//--------------------- .nv.global.init           --------------------------
	.section	.nv.global.init,"aw",@progbits
	.align	4
.nv.global.init:
	.type		mrg32k3aM1SubSeq,@object
	.size		mrg32k3aM1SubSeq,(mrg32k3aM2SubSeq - mrg32k3aM1SubSeq)
mrg32k3aM1SubSeq:
        /*0000*/ 	.byte	0x0b, 0xcc, 0xee, 0x04, 0x73, 0x29, 0x8b, 0x6f, 0xf6, 0x53, 0x03, 0xf6, 0x23, 0xf6, 0xea, 0xda
        /* <DEDUP_REMOVED lines=125> */
	.type		mrg32k3aM2SubSeq,@object
	.size		mrg32k3aM2SubSeq,(mrg32k3aM1 - mrg32k3aM2SubSeq)
mrg32k3aM2SubSeq:
        /* <DEDUP_REMOVED lines=126> */
	.type		mrg32k3aM1,@object
	.size		mrg32k3aM1,(mrg32k3aM1Seq - mrg32k3aM1)
mrg32k3aM1:
        /* <DEDUP_REMOVED lines=144> */
	.type		mrg32k3aM1Seq,@object
	.size		mrg32k3aM1Seq,(mrg32k3aM2 - mrg32k3aM1Seq)
mrg32k3aM1Seq:
        /* <DEDUP_REMOVED lines=144> */
	.type		mrg32k3aM2,@object
	.size		mrg32k3aM2,(mrg32k3aM2Seq - mrg32k3aM2)
mrg32k3aM2:
        /* <DEDUP_REMOVED lines=144> */
	.type		mrg32k3aM2Seq,@object
	.size		mrg32k3aM2Seq,(precalc_xorwow_matrix - mrg32k3aM2Seq)
mrg32k3aM2Seq:
        /* <DEDUP_REMOVED lines=144> */
	.type		precalc_xorwow_matrix,@object
	.size		precalc_xorwow_matrix,(precalc_xorwow_offset_matrix - precalc_xorwow_matrix)
precalc_xorwow_matrix:
        /* <DEDUP_REMOVED lines=6400> */
	.type		precalc_xorwow_offset_matrix,@object
	.size		precalc_xorwow_offset_matrix,(.L_1 - precalc_xorwow_offset_matrix)
precalc_xorwow_offset_matrix:
        /* <DEDUP_REMOVED lines=6400> */
.L_1:


//--------------------- .nv.shared.reserved.0     --------------------------
	.section	.nv.shared.reserved.0,"aw",@nobits
	.weak		__nv_reservedSMEM_offset_0_alias
	.size		__nv_reservedSMEM_offset_0_alias, 0, 64
	.other		__nv_reservedSMEM_offset_0_alias,@"STO_CUDA_RESERVED_SHARED STV_DEFAULT"
__nv_reservedSMEM_offset_0_alias:
	.zero		0
	.zero		64


//--------------------- .nv.constant0._Z6kernelP17curandStateXORWOWPj --------------------------
	.section	.nv.constant0._Z6kernelP17curandStateXORWOWPj,"a",@progbits
	.sectionflags	@""
	.align	4
.nv.constant0._Z6kernelP17curandStateXORWOWPj:
	.zero		912


//--------------------- .nv.constant0._Z4initjP17curandStateXORWOW --------------------------
	.section	.nv.constant0._Z4initjP17curandStateXORWOW,"a",@progbits
	.sectionflags	@""
	.align	4
.nv.constant0._Z4initjP17curandStateXORWOW:
	.zero		912


//--------------------- SYMBOLS --------------------------

	.type		.nv.reservedSmem.offset0,@object
	.size		.nv.reservedSmem.offset0,0x4
